//
// Generated by NVIDIA NVVM Compiler
//
// Compiler Build ID: CL-36424714
// Cuda compilation tools, release 13.0, V13.0.88
// Based on NVVM 20.0.0
//

.version 9.0
.target sm_100
.address_size 64

	// .globl	_Z15rellenarTableroPiiiiP17curandStateXORWOW
.global .align 4 .b8 precalc_xorwow_matrix[102400];
.global .align 4 .b8 precalc_xorwow_offset_matrix[102400];
.global .align 4 .b8 mrg32k3aM1[2304];
.global .align 4 .b8 mrg32k3aM2[2304];
.global .align 4 .b8 mrg32k3aM1SubSeq[2016];
.global .align 4 .b8 mrg32k3aM2SubSeq[2016];
.global .align 4 .b8 mrg32k3aM1Seq[2304];
.global .align 4 .b8 mrg32k3aM2Seq[2304];
.const .align 8 .b8 __cr_lgamma_table[72];

.visible .entry _Z15rellenarTableroPiiiiP17curandStateXORWOW(
	.param .u64 .ptr .align 1 _Z15rellenarTableroPiiiiP17curandStateXORWOW_param_0,
	.param .u32 _Z15rellenarTableroPiiiiP17curandStateXORWOW_param_1,
	.param .u32 _Z15rellenarTableroPiiiiP17curandStateXORWOW_param_2,
	.param .u32 _Z15rellenarTableroPiiiiP17curandStateXORWOW_param_3,
	.param .u64 .ptr .align 1 _Z15rellenarTableroPiiiiP17curandStateXORWOW_param_4
)
{
	.reg .pred 	%p<28>;
	.reg .b32 	%r<435>;
	.reg .b64 	%rd<24>;

	ld.param.u64 	%rd9, [_Z15rellenarTableroPiiiiP17curandStateXORWOW_param_0];
	ld.param.u32 	%r184, [_Z15rellenarTableroPiiiiP17curandStateXORWOW_param_1];
	ld.param.u32 	%r185, [_Z15rellenarTableroPiiiiP17curandStateXORWOW_param_2];
	ld.param.u32 	%r186, [_Z15rellenarTableroPiiiiP17curandStateXORWOW_param_3];
	ld.param.u64 	%rd10, [_Z15rellenarTableroPiiiiP17curandStateXORWOW_param_4];
	cvta.to.global.u64 	%rd11, %rd10;
	mov.u32 	%r187, %ctaid.x;
	mov.u32 	%r188, %ntid.x;
	mov.u32 	%r189, %tid.x;
	mad.lo.s32 	%r190, %r187, %r188, %r189;
	mov.u32 	%r191, %ctaid.y;
	mov.u32 	%r192, %ntid.y;
	mov.u32 	%r193, %tid.y;
	mad.lo.s32 	%r1, %r191, %r192, %r193;
	cvt.s64.s32 	%rd1, %r190;
	mul.wide.s32 	%rd12, %r190, 48;
	add.s64 	%rd2, %rd11, %rd12;
	mov.b32 	%r194, -1949925294;
	mov.b32 	%r195, 1583451989;
	st.global.v2.u32 	[%rd2], {%r195, %r194};
	mov.b32 	%r196, -123459836;
	mov.b32 	%r197, -1846483240;
	st.global.v2.u32 	[%rd2+8], {%r197, %r196};
	mov.b32 	%r198, -2067598762;
	mov.b32 	%r199, -589760388;
	st.global.v2.u32 	[%rd2+16], {%r199, %r198};
	setp.eq.s32 	%p1, %r190, 0;
	@%p1 bra 	$L__BB0_42;
	mov.b32 	%r341, 0;
	mov.u64 	%rd23, %rd1;
$L__BB0_2:
	and.b64  	%rd4, %rd23, 3;
	setp.eq.s64 	%p2, %rd4, 0;
	@%p2 bra 	$L__BB0_41;
	mul.wide.u32 	%rd13, %r341, 3200;
	mov.u64 	%rd14, precalc_xorwow_matrix;
	add.s64 	%rd5, %rd14, %rd13;
	cvt.u32.u64 	%r3, %rd4;
	mov.b32 	%r342, 0;
$L__BB0_4:
	mov.b32 	%r355, 0;
	mov.u32 	%r356, %r355;
	mov.u32 	%r357, %r355;
	mov.u32 	%r358, %r355;
	mov.u32 	%r359, %r355;
	mov.u32 	%r348, %r355;
$L__BB0_5:
	mul.wide.u32 	%rd15, %r348, 4;
	add.s64 	%rd16, %rd2, %rd15;
	ld.global.u32 	%r11, [%rd16+4];
	shl.b32 	%r12, %r348, 5;
	mov.b32 	%r354, 0;
$L__BB0_6:
	.pragma "nounroll";
	shr.u32 	%r204, %r11, %r354;
	and.b32  	%r205, %r204, 1;
	setp.eq.b32 	%p3, %r205, 1;
	not.pred 	%p4, %p3;
	add.s32 	%r206, %r12, %r354;
	mul.lo.s32 	%r207, %r206, 5;
	mul.wide.u32 	%rd17, %r207, 4;
	add.s64 	%rd6, %rd5, %rd17;
	@%p4 bra 	$L__BB0_8;
	ld.global.u32 	%r208, [%rd6];
	xor.b32  	%r359, %r359, %r208;
	ld.global.u32 	%r209, [%rd6+4];
	xor.b32  	%r358, %r358, %r209;
	ld.global.u32 	%r210, [%rd6+8];
	xor.b32  	%r357, %r357, %r210;
	ld.global.u32 	%r211, [%rd6+12];
	xor.b32  	%r356, %r356, %r211;
	ld.global.u32 	%r212, [%rd6+16];
	xor.b32  	%r355, %r355, %r212;
$L__BB0_8:
	and.b32  	%r214, %r204, 2;
	setp.eq.s32 	%p5, %r214, 0;
	@%p5 bra 	$L__BB0_10;
	ld.global.u32 	%r215, [%rd6+20];
	xor.b32  	%r359, %r359, %r215;
	ld.global.u32 	%r216, [%rd6+24];
	xor.b32  	%r358, %r358, %r216;
	ld.global.u32 	%r217, [%rd6+28];
	xor.b32  	%r357, %r357, %r217;
	ld.global.u32 	%r218, [%rd6+32];
	xor.b32  	%r356, %r356, %r218;
	ld.global.u32 	%r219, [%rd6+36];
	xor.b32  	%r355, %r355, %r219;
$L__BB0_10:
	and.b32  	%r221, %r204, 4;
	setp.eq.s32 	%p6, %r221, 0;
	@%p6 bra 	$L__BB0_12;
	ld.global.u32 	%r222, [%rd6+40];
	xor.b32  	%r359, %r359, %r222;
	ld.global.u32 	%r223, [%rd6+44];
	xor.b32  	%r358, %r358, %r223;
	ld.global.u32 	%r224, [%rd6+48];
	xor.b32  	%r357, %r357, %r224;
	ld.global.u32 	%r225, [%rd6+52];
	xor.b32  	%r356, %r356, %r225;
	ld.global.u32 	%r226, [%rd6+56];
	xor.b32  	%r355, %r355, %r226;
$L__BB0_12:
	and.b32  	%r228, %r204, 8;
	setp.eq.s32 	%p7, %r228, 0;
	@%p7 bra 	$L__BB0_14;
	ld.global.u32 	%r229, [%rd6+60];
	xor.b32  	%r359, %r359, %r229;
	ld.global.u32 	%r230, [%rd6+64];
	xor.b32  	%r358, %r358, %r230;
	ld.global.u32 	%r231, [%rd6+68];
	xor.b32  	%r357, %r357, %r231;
	ld.global.u32 	%r232, [%rd6+72];
	xor.b32  	%r356, %r356, %r232;
	ld.global.u32 	%r233, [%rd6+76];
	xor.b32  	%r355, %r355, %r233;
$L__BB0_14:
	and.b32  	%r235, %r204, 16;
	setp.eq.s32 	%p8, %r235, 0;
	@%p8 bra 	$L__BB0_16;
	ld.global.u32 	%r236, [%rd6+80];
	xor.b32  	%r359, %r359, %r236;
	ld.global.u32 	%r237, [%rd6+84];
	xor.b32  	%r358, %r358, %r237;
	ld.global.u32 	%r238, [%rd6+88];
	xor.b32  	%r357, %r357, %r238;
	ld.global.u32 	%r239, [%rd6+92];
	xor.b32  	%r356, %r356, %r239;
	ld.global.u32 	%r240, [%rd6+96];
	xor.b32  	%r355, %r355, %r240;
$L__BB0_16:
	and.b32  	%r242, %r204, 32;
	setp.eq.s32 	%p9, %r242, 0;
	@%p9 bra 	$L__BB0_18;
	ld.global.u32 	%r243, [%rd6+100];
	xor.b32  	%r359, %r359, %r243;
	ld.global.u32 	%r244, [%rd6+104];
	xor.b32  	%r358, %r358, %r244;
	ld.global.u32 	%r245, [%rd6+108];
	xor.b32  	%r357, %r357, %r245;
	ld.global.u32 	%r246, [%rd6+112];
	xor.b32  	%r356, %r356, %r246;
	ld.global.u32 	%r247, [%rd6+116];
	xor.b32  	%r355, %r355, %r247;
$L__BB0_18:
	and.b32  	%r249, %r204, 64;
	setp.eq.s32 	%p10, %r249, 0;
	@%p10 bra 	$L__BB0_20;
	ld.global.u32 	%r250, [%rd6+120];
	xor.b32  	%r359, %r359, %r250;
	ld.global.u32 	%r251, [%rd6+124];
	xor.b32  	%r358, %r358, %r251;
	ld.global.u32 	%r252, [%rd6+128];
	xor.b32  	%r357, %r357, %r252;
	ld.global.u32 	%r253, [%rd6+132];
	xor.b32  	%r356, %r356, %r253;
	ld.global.u32 	%r254, [%rd6+136];
	xor.b32  	%r355, %r355, %r254;
$L__BB0_20:
	and.b32  	%r256, %r204, 128;
	setp.eq.s32 	%p11, %r256, 0;
	@%p11 bra 	$L__BB0_22;
	ld.global.u32 	%r257, [%rd6+140];
	xor.b32  	%r359, %r359, %r257;
	ld.global.u32 	%r258, [%rd6+144];
	xor.b32  	%r358, %r358, %r258;
	ld.global.u32 	%r259, [%rd6+148];
	xor.b32  	%r357, %r357, %r259;
	ld.global.u32 	%r260, [%rd6+152];
	xor.b32  	%r356, %r356, %r260;
	ld.global.u32 	%r261, [%rd6+156];
	xor.b32  	%r355, %r355, %r261;
$L__BB0_22:
	and.b32  	%r263, %r204, 256;
	setp.eq.s32 	%p12, %r263, 0;
	@%p12 bra 	$L__BB0_24;
	ld.global.u32 	%r264, [%rd6+160];
	xor.b32  	%r359, %r359, %r264;
	ld.global.u32 	%r265, [%rd6+164];
	xor.b32  	%r358, %r358, %r265;
	ld.global.u32 	%r266, [%rd6+168];
	xor.b32  	%r357, %r357, %r266;
	ld.global.u32 	%r267, [%rd6+172];
	xor.b32  	%r356, %r356, %r267;
	ld.global.u32 	%r268, [%rd6+176];
	xor.b32  	%r355, %r355, %r268;
$L__BB0_24:
	and.b32  	%r270, %r204, 512;
	setp.eq.s32 	%p13, %r270, 0;
	@%p13 bra 	$L__BB0_26;
	ld.global.u32 	%r271, [%rd6+180];
	xor.b32  	%r359, %r359, %r271;
	ld.global.u32 	%r272, [%rd6+184];
	xor.b32  	%r358, %r358, %r272;
	ld.global.u32 	%r273, [%rd6+188];
	xor.b32  	%r357, %r357, %r273;
	ld.global.u32 	%r274, [%rd6+192];
	xor.b32  	%r356, %r356, %r274;
	ld.global.u32 	%r275, [%rd6+196];
	xor.b32  	%r355, %r355, %r275;
$L__BB0_26:
	and.b32  	%r277, %r204, 1024;
	setp.eq.s32 	%p14, %r277, 0;
	@%p14 bra 	$L__BB0_28;
	ld.global.u32 	%r278, [%rd6+200];
	xor.b32  	%r359, %r359, %r278;
	ld.global.u32 	%r279, [%rd6+204];
	xor.b32  	%r358, %r358, %r279;
	ld.global.u32 	%r280, [%rd6+208];
	xor.b32  	%r357, %r357, %r280;
	ld.global.u32 	%r281, [%rd6+212];
	xor.b32  	%r356, %r356, %r281;
	ld.global.u32 	%r282, [%rd6+216];
	xor.b32  	%r355, %r355, %r282;
$L__BB0_28:
	and.b32  	%r284, %r204, 2048;
	setp.eq.s32 	%p15, %r284, 0;
	@%p15 bra 	$L__BB0_30;
	ld.global.u32 	%r285, [%rd6+220];
	xor.b32  	%r359, %r359, %r285;
	ld.global.u32 	%r286, [%rd6+224];
	xor.b32  	%r358, %r358, %r286;
	ld.global.u32 	%r287, [%rd6+228];
	xor.b32  	%r357, %r357, %r287;
	ld.global.u32 	%r288, [%rd6+232];
	xor.b32  	%r356, %r356, %r288;
	ld.global.u32 	%r289, [%rd6+236];
	xor.b32  	%r355, %r355, %r289;
$L__BB0_30:
	and.b32  	%r291, %r204, 4096;
	setp.eq.s32 	%p16, %r291, 0;
	@%p16 bra 	$L__BB0_32;
	ld.global.u32 	%r292, [%rd6+240];
	xor.b32  	%r359, %r359, %r292;
	ld.global.u32 	%r293, [%rd6+244];
	xor.b32  	%r358, %r358, %r293;
	ld.global.u32 	%r294, [%rd6+248];
	xor.b32  	%r357, %r357, %r294;
	ld.global.u32 	%r295, [%rd6+252];
	xor.b32  	%r356, %r356, %r295;
	ld.global.u32 	%r296, [%rd6+256];
	xor.b32  	%r355, %r355, %r296;
$L__BB0_32:
	and.b32  	%r298, %r204, 8192;
	setp.eq.s32 	%p17, %r298, 0;
	@%p17 bra 	$L__BB0_34;
	ld.global.u32 	%r299, [%rd6+260];
	xor.b32  	%r359, %r359, %r299;
	ld.global.u32 	%r300, [%rd6+264];
	xor.b32  	%r358, %r358, %r300;
	ld.global.u32 	%r301, [%rd6+268];
	xor.b32  	%r357, %r357, %r301;
	ld.global.u32 	%r302, [%rd6+272];
	xor.b32  	%r356, %r356, %r302;
	ld.global.u32 	%r303, [%rd6+276];
	xor.b32  	%r355, %r355, %r303;
$L__BB0_34:
	and.b32  	%r305, %r204, 16384;
	setp.eq.s32 	%p18, %r305, 0;
	@%p18 bra 	$L__BB0_36;
	ld.global.u32 	%r306, [%rd6+280];
	xor.b32  	%r359, %r359, %r306;
	ld.global.u32 	%r307, [%rd6+284];
	xor.b32  	%r358, %r358, %r307;
	ld.global.u32 	%r308, [%rd6+288];
	xor.b32  	%r357, %r357, %r308;
	ld.global.u32 	%r309, [%rd6+292];
	xor.b32  	%r356, %r356, %r309;
	ld.global.u32 	%r310, [%rd6+296];
	xor.b32  	%r355, %r355, %r310;
$L__BB0_36:
	and.b32  	%r312, %r204, 32768;
	setp.eq.s32 	%p19, %r312, 0;
	@%p19 bra 	$L__BB0_38;
	ld.global.u32 	%r313, [%rd6+300];
	xor.b32  	%r359, %r359, %r313;
	ld.global.u32 	%r314, [%rd6+304];
	xor.b32  	%r358, %r358, %r314;
	ld.global.u32 	%r315, [%rd6+308];
	xor.b32  	%r357, %r357, %r315;
	ld.global.u32 	%r316, [%rd6+312];
	xor.b32  	%r356, %r356, %r316;
	ld.global.u32 	%r317, [%rd6+316];
	xor.b32  	%r355, %r355, %r317;
$L__BB0_38:
	add.s32 	%r354, %r354, 16;
	setp.ne.s32 	%p20, %r354, 32;
	@%p20 bra 	$L__BB0_6;
	mad.lo.s32 	%r318, %r348, -31, %r12;
	add.s32 	%r348, %r318, 1;
	setp.ne.s32 	%p21, %r348, 5;
	@%p21 bra 	$L__BB0_5;
	st.global.u32 	[%rd2+4], %r359;
	st.global.u32 	[%rd2+8], %r358;
	st.global.u32 	[%rd2+12], %r357;
	st.global.u32 	[%rd2+16], %r356;
	st.global.u32 	[%rd2+20], %r355;
	add.s32 	%r342, %r342, 1;
	setp.lt.u32 	%p22, %r342, %r3;
	@%p22 bra 	$L__BB0_4;
$L__BB0_41:
	shr.u64 	%rd7, %rd23, 2;
	add.s32 	%r341, %r341, 1;
	setp.gt.u64 	%p23, %rd23, 3;
	mov.u64 	%rd23, %rd7;
	@%p23 bra 	$L__BB0_2;
$L__BB0_42:
	cvt.u32.u64 	%r319, %rd1;
	mov.b32 	%r320, 0;
	st.global.v2.u32 	[%rd2+24], {%r320, %r320};
	st.global.u32 	[%rd2+32], %r320;
	mov.b64 	%rd18, 0;
	st.global.u64 	[%rd2+40], %rd18;
	setp.ge.s32 	%p24, %r319, %r185;
	setp.ge.s32 	%p25, %r1, %r184;
	or.pred  	%p26, %p24, %p25;
	@%p26 bra 	$L__BB0_45;
	mul.lo.s32 	%r183, %r185, %r1;
	add.s32 	%r322, %r183, %r319;
	cvta.to.global.u64 	%rd19, %rd9;
	mul.wide.s32 	%rd20, %r322, 4;
	add.s64 	%rd8, %rd19, %rd20;
	ld.global.u32 	%r323, [%rd8];
	setp.ne.s32 	%p27, %r323, 0;
	@%p27 bra 	$L__BB0_45;
	mul.wide.s32 	%rd21, %r183, 48;
	add.s64 	%rd22, %rd2, %rd21;
	ld.global.v2.u32 	{%r324, %r325}, [%rd22];
	shr.u32 	%r326, %r325, 2;
	xor.b32  	%r327, %r326, %r325;
	ld.global.v2.u32 	{%r328, %r329}, [%rd22+8];
	ld.global.v2.u32 	{%r330, %r331}, [%rd22+16];
	st.global.v2.u32 	[%rd22+8], {%r329, %r330};
	shl.b32 	%r332, %r331, 4;
	shl.b32 	%r333, %r327, 1;
	xor.b32  	%r334, %r333, %r332;
	xor.b32  	%r335, %r334, %r327;
	xor.b32  	%r336, %r335, %r331;
	st.global.v2.u32 	[%rd22+16], {%r331, %r336};
	add.s32 	%r337, %r324, 362437;
	st.global.v2.u32 	[%rd22], {%r337, %r328};
	add.s32 	%r338, %r336, %r337;
	rem.u32 	%r339, %r338, %r186;
	add.s32 	%r340, %r339, 1;
	st.global.u32 	[%rd8], %r340;
$L__BB0_45:
	ret;

}
	// .globl	_Z15eliminarBloquesPiiii
.visible .entry _Z15eliminarBloquesPiiii(
	.param .u64 .ptr .align 1 _Z15eliminarBloquesPiiii_param_0,
	.param .u32 _Z15eliminarBloquesPiiii_param_1,
	.param .u32 _Z15eliminarBloquesPiiii_param_2,
	.param .u32 _Z15eliminarBloquesPiiii_param_3
)
{
	.reg .pred 	%p<35>;
	.reg .b32 	%r<115>;
	.reg .b64 	%rd<43>;

	ld.param.u64 	%rd2, [_Z15eliminarBloquesPiiii_param_0];
	ld.param.u32 	%r55, [_Z15eliminarBloquesPiiii_param_1];
	ld.param.u32 	%r104, [_Z15eliminarBloquesPiiii_param_2];
	ld.param.u32 	%r98, [_Z15eliminarBloquesPiiii_param_3];
	cvta.to.global.u64 	%rd1, %rd2;
	mov.u32 	%r58, %tid.x;
	mov.u32 	%r59, %ctaid.x;
	mov.u32 	%r60, %ntid.x;
	mad.lo.s32 	%r1, %r59, %r60, %r58;
	div.s32 	%r61, %r1, %r55;
	mul.lo.s32 	%r2, %r104, %r55;
	add.s32 	%r62, %r2, %r98;
	mul.wide.s32 	%rd3, %r62, 4;
	add.s64 	%rd4, %rd1, %rd3;
	ld.global.u32 	%r3, [%rd4];
	mul.lo.s32 	%r4, %r55, %r55;
	setp.ge.s32 	%p1, %r1, %r4;
	setp.ne.s32 	%p2, %r61, %r104;
	or.pred  	%p3, %p1, %p2;
	@%p3 bra 	$L__BB1_21;
	setp.lt.s32 	%p20, %r98, 1;
	mov.u32 	%r109, %r98;
	@%p20 bra 	$L__BB1_5;
	add.s32 	%r5, %r2, -1;
	mov.u32 	%r95, %r98;
$L__BB1_3:
	add.s32 	%r80, %r5, %r95;
	mul.wide.s32 	%rd31, %r80, 4;
	add.s64 	%rd32, %rd1, %rd31;
	ld.global.u32 	%r81, [%rd32];
	setp.ne.s32 	%p21, %r81, %r3;
	mov.u32 	%r109, %r95;
	@%p21 bra 	$L__BB1_5;
	add.s32 	%r7, %r95, -1;
	setp.gt.u32 	%p22, %r95, 1;
	mov.b32 	%r109, 0;
	mov.u32 	%r95, %r7;
	@%p22 bra 	$L__BB1_3;
$L__BB1_5:
	add.s32 	%r9, %r55, -1;
	setp.ge.s32 	%p23, %r98, %r9;
	@%p23 bra 	$L__BB1_9;
	add.s32 	%r10, %r2, 1;
	mov.u32 	%r97, %r98;
$L__BB1_7:
	add.s32 	%r83, %r10, %r97;
	mul.wide.s32 	%rd33, %r83, 4;
	add.s64 	%rd34, %rd1, %rd33;
	ld.global.u32 	%r84, [%rd34];
	setp.ne.s32 	%p24, %r84, %r3;
	mov.u32 	%r98, %r97;
	@%p24 bra 	$L__BB1_9;
	add.s32 	%r97, %r97, 1;
	setp.ne.s32 	%p25, %r97, %r9;
	mov.u32 	%r98, %r9;
	@%p25 bra 	$L__BB1_7;
$L__BB1_9:
	setp.le.s32 	%p26, %r98, %r109;
	@%p26 bra 	$L__BB1_40;
	sub.s32 	%r85, %r98, %r109;
	add.s32 	%r14, %r85, 1;
	and.b32  	%r15, %r14, 7;
	setp.lt.u32 	%p27, %r85, 7;
	@%p27 bra 	$L__BB1_13;
	add.s32 	%r100, %r109, %r2;
	and.b32  	%r86, %r14, -8;
	neg.s32 	%r99, %r86;
$L__BB1_12:
	.pragma "nounroll";
	mul.wide.s32 	%rd35, %r100, 4;
	add.s64 	%rd36, %rd1, %rd35;
	mov.b32 	%r87, 0;
	st.global.u32 	[%rd36], %r87;
	st.global.u32 	[%rd36+4], %r87;
	st.global.u32 	[%rd36+8], %r87;
	st.global.u32 	[%rd36+12], %r87;
	st.global.u32 	[%rd36+16], %r87;
	st.global.u32 	[%rd36+20], %r87;
	st.global.u32 	[%rd36+24], %r87;
	st.global.u32 	[%rd36+28], %r87;
	add.s32 	%r109, %r109, 8;
	add.s32 	%r100, %r100, 8;
	add.s32 	%r99, %r99, 8;
	setp.eq.s32 	%p28, %r99, 0;
	@%p28 bra 	$L__BB1_13;
	bra.uni 	$L__BB1_12;
$L__BB1_13:
	setp.eq.s32 	%p29, %r15, 0;
	@%p29 bra 	$L__BB1_40;
	and.b32  	%r44, %r14, 3;
	setp.lt.u32 	%p30, %r15, 4;
	@%p30 bra 	$L__BB1_16;
	add.s32 	%r88, %r109, %r2;
	mul.wide.s32 	%rd37, %r88, 4;
	add.s64 	%rd38, %rd1, %rd37;
	mov.b32 	%r89, 0;
	st.global.u32 	[%rd38], %r89;
	st.global.u32 	[%rd38+4], %r89;
	st.global.u32 	[%rd38+8], %r89;
	st.global.u32 	[%rd38+12], %r89;
	add.s32 	%r109, %r109, 4;
$L__BB1_16:
	setp.eq.s32 	%p31, %r44, 0;
	@%p31 bra 	$L__BB1_40;
	setp.eq.s32 	%p32, %r44, 1;
	@%p32 bra 	$L__BB1_19;
	add.s32 	%r90, %r109, %r2;
	mul.wide.s32 	%rd39, %r90, 4;
	add.s64 	%rd40, %rd1, %rd39;
	mov.b32 	%r91, 0;
	st.global.u32 	[%rd40], %r91;
	st.global.u32 	[%rd40+4], %r91;
	add.s32 	%r109, %r109, 2;
$L__BB1_19:
	and.b32  	%r92, %r14, 1;
	setp.eq.b32 	%p33, %r92, 1;
	not.pred 	%p34, %p33;
	@%p34 bra 	$L__BB1_40;
	add.s32 	%r93, %r109, %r2;
	mul.wide.s32 	%rd41, %r93, 4;
	add.s64 	%rd42, %rd1, %rd41;
	mov.b32 	%r94, 0;
	st.global.u32 	[%rd42], %r94;
	bra.uni 	$L__BB1_40;
$L__BB1_21:
	setp.ge.s32 	%p4, %r1, %r4;
	rem.s32 	%r63, %r1, %r55;
	setp.ne.s32 	%p5, %r63, %r98;
	or.pred  	%p6, %p4, %p5;
	@%p6 bra 	$L__BB1_40;
	min.s32 	%r24, %r104, 0;
	mov.u32 	%r102, %r104;
$L__BB1_23:
	mov.u32 	%r25, %r102;
	setp.lt.s32 	%p7, %r25, 1;
	mov.u32 	%r112, %r24;
	@%p7 bra 	$L__BB1_25;
	add.s32 	%r102, %r25, -1;
	mad.lo.s32 	%r64, %r102, %r55, %r98;
	mul.wide.s32 	%rd5, %r64, 4;
	add.s64 	%rd6, %rd1, %rd5;
	ld.global.u32 	%r65, [%rd6];
	setp.eq.s32 	%p8, %r65, %r3;
	mov.u32 	%r112, %r25;
	@%p8 bra 	$L__BB1_23;
$L__BB1_25:
	add.s32 	%r66, %r55, -1;
	max.s32 	%r28, %r104, %r66;
$L__BB1_26:
	mov.u32 	%r29, %r104;
	setp.eq.s32 	%p9, %r29, %r28;
	mov.u32 	%r105, %r28;
	@%p9 bra 	$L__BB1_28;
	add.s32 	%r104, %r29, 1;
	mad.lo.s32 	%r67, %r55, %r29, %r55;
	add.s32 	%r68, %r67, %r98;
	mul.wide.s32 	%rd7, %r68, 4;
	add.s64 	%rd8, %rd1, %rd7;
	ld.global.u32 	%r69, [%rd8];
	setp.eq.s32 	%p10, %r69, %r3;
	mov.u32 	%r105, %r29;
	@%p10 bra 	$L__BB1_26;
$L__BB1_28:
	setp.le.s32 	%p11, %r105, %r112;
	@%p11 bra 	$L__BB1_40;
	sub.s32 	%r70, %r105, %r112;
	add.s32 	%r32, %r70, 1;
	and.b32  	%r33, %r32, 7;
	setp.lt.u32 	%p12, %r70, 7;
	@%p12 bra 	$L__BB1_32;
	mad.lo.s32 	%r107, %r112, %r55, %r98;
	shl.b32 	%r35, %r55, 3;
	and.b32  	%r71, %r32, -8;
	neg.s32 	%r106, %r71;
	mul.wide.s32 	%rd11, %r55, 4;
$L__BB1_31:
	.pragma "nounroll";
	mul.wide.s32 	%rd9, %r107, 4;
	add.s64 	%rd10, %rd1, %rd9;
	mov.b32 	%r72, 0;
	st.global.u32 	[%rd10], %r72;
	add.s64 	%rd12, %rd10, %rd11;
	st.global.u32 	[%rd12], %r72;
	add.s64 	%rd13, %rd12, %rd11;
	st.global.u32 	[%rd13], %r72;
	add.s64 	%rd14, %rd13, %rd11;
	st.global.u32 	[%rd14], %r72;
	add.s64 	%rd15, %rd14, %rd11;
	st.global.u32 	[%rd15], %r72;
	add.s64 	%rd16, %rd15, %rd11;
	st.global.u32 	[%rd16], %r72;
	add.s64 	%rd17, %rd16, %rd11;
	st.global.u32 	[%rd17], %r72;
	add.s64 	%rd18, %rd17, %rd11;
	st.global.u32 	[%rd18], %r72;
	add.s32 	%r112, %r112, 8;
	add.s32 	%r107, %r107, %r35;
	add.s32 	%r106, %r106, 8;
	setp.eq.s32 	%p13, %r106, 0;
	@%p13 bra 	$L__BB1_32;
	bra.uni 	$L__BB1_31;
$L__BB1_32:
	setp.eq.s32 	%p14, %r33, 0;
	@%p14 bra 	$L__BB1_40;
	and.b32  	%r50, %r32, 3;
	setp.lt.u32 	%p15, %r33, 4;
	@%p15 bra 	$L__BB1_35;
	mad.lo.s32 	%r73, %r112, %r55, %r98;
	mul.wide.s32 	%rd19, %r73, 4;
	add.s64 	%rd20, %rd1, %rd19;
	mov.b32 	%r74, 0;
	st.global.u32 	[%rd20], %r74;
	mul.wide.s32 	%rd21, %r55, 4;
	add.s64 	%rd22, %rd20, %rd21;
	st.global.u32 	[%rd22], %r74;
	add.s64 	%rd23, %rd22, %rd21;
	st.global.u32 	[%rd23], %r74;
	add.s64 	%rd24, %rd23, %rd21;
	st.global.u32 	[%rd24], %r74;
	add.s32 	%r112, %r112, 4;
$L__BB1_35:
	setp.eq.s32 	%p16, %r50, 0;
	@%p16 bra 	$L__BB1_40;
	setp.eq.s32 	%p17, %r50, 1;
	@%p17 bra 	$L__BB1_38;
	mad.lo.s32 	%r75, %r112, %r55, %r98;
	mul.wide.s32 	%rd25, %r75, 4;
	add.s64 	%rd26, %rd1, %rd25;
	mov.b32 	%r76, 0;
	st.global.u32 	[%rd26], %r76;
	mul.wide.s32 	%rd27, %r55, 4;
	add.s64 	%rd28, %rd26, %rd27;
	st.global.u32 	[%rd28], %r76;
	add.s32 	%r112, %r112, 2;
$L__BB1_38:
	and.b32  	%r77, %r32, 1;
	setp.eq.b32 	%p18, %r77, 1;
	not.pred 	%p19, %p18;
	@%p19 bra 	$L__BB1_40;
	mad.lo.s32 	%r78, %r112, %r55, %r98;
	mul.wide.s32 	%rd29, %r78, 4;
	add.s64 	%rd30, %rd1, %rd29;
	mov.b32 	%r79, 0;
	st.global.u32 	[%rd30], %r79;
$L__BB1_40:
	bar.sync 	0;
	ret;

}
	// .globl	_Z12activarBombaPiibii
.visible .entry _Z12activarBombaPiibii(
	.param .u64 .ptr .align 1 _Z12activarBombaPiibii_param_0,
	.param .u32 _Z12activarBombaPiibii_param_1,
	.param .u8 _Z12activarBombaPiibii_param_2,
	.param .u32 _Z12activarBombaPiibii_param_3,
	.param .u32 _Z12activarBombaPiibii_param_4
)
{
	.reg .pred 	%p<4>;
	.reg .b16 	%rs<2>;
	.reg .b32 	%r<11>;
	.reg .b64 	%rd<7>;

	ld.param.u64 	%rd2, [_Z12activarBombaPiibii_param_0];
	ld.param.u32 	%r2, [_Z12activarBombaPiibii_param_1];
	ld.param.s8 	%rs1, [_Z12activarBombaPiibii_param_2];
	ld.param.u32 	%r3, [_Z12activarBombaPiibii_param_3];
	ld.param.u32 	%r4, [_Z12activarBombaPiibii_param_4];
	cvta.to.global.u64 	%rd1, %rd2;
	mov.u32 	%r1, %tid.x;
	setp.eq.s16 	%p1, %rs1, 0;
	@%p1 bra 	$L__BB2_3;
	max.s32 	%r5, %r2, %r1;
	setp.ge.s32 	%p2, %r5, %r3;
	@%p2 bra 	$L__BB2_5;
	mad.lo.s32 	%r6, %r4, %r2, %r1;
	mul.wide.s32 	%rd3, %r6, 4;
	add.s64 	%rd4, %rd1, %rd3;
	mov.b32 	%r7, 0;
	st.global.u32 	[%rd4], %r7;
	bra.uni 	$L__BB2_5;
$L__BB2_3:
	max.s32 	%r8, %r2, %r1;
	setp.ge.s32 	%p3, %r8, %r4;
	@%p3 bra 	$L__BB2_5;
	mad.lo.s32 	%r9, %r4, %r1, %r2;
	mul.wide.s32 	%rd5, %r9, 4;
	add.s64 	%rd6, %rd1, %rd5;
	mov.b32 	%r10, 0;
	st.global.u32 	[%rd6], %r10;
$L__BB2_5:
	ret;

}
	// .globl	_Z19activarRompecabezasPiiii
.visible .entry _Z19activarRompecabezasPiiii(
	.param .u64 .ptr .align 1 _Z19activarRompecabezasPiiii_param_0,
	.param .u32 _Z19activarRompecabezasPiiii_param_1,
	.param .u32 _Z19activarRompecabezasPiiii_param_2,
	.param .u32 _Z19activarRompecabezasPiiii_param_3
)
{
	.reg .pred 	%p<3>;
	.reg .b32 	%r<11>;
	.reg .b64 	%rd<5>;

	ld.param.u64 	%rd2, [_Z19activarRompecabezasPiiii_param_0];
	ld.param.u32 	%r2, [_Z19activarRompecabezasPiiii_param_1];
	ld.param.u32 	%r3, [_Z19activarRompecabezasPiiii_param_2];
	ld.param.u32 	%r4, [_Z19activarRompecabezasPiiii_param_3];
	mov.u32 	%r5, %ctaid.x;
	mov.u32 	%r6, %ntid.x;
	mov.u32 	%r7, %tid.x;
	mad.lo.s32 	%r1, %r5, %r6, %r7;
	mul.lo.s32 	%r8, %r4, %r3;
	setp.ge.s32 	%p1, %r1, %r8;
	@%p1 bra 	$L__BB3_3;
	cvta.to.global.u64 	%rd3, %rd2;
	mul.wide.s32 	%rd4, %r1, 4;
	add.s64 	%rd1, %rd3, %rd4;
	ld.global.u32 	%r9, [%rd1];
	setp.ne.s32 	%p2, %r9, %r2;
	@%p2 bra 	$L__BB3_3;
	mov.b32 	%r10, 0;
	st.global.u32 	[%rd1], %r10;
$L__BB3_3:
	ret;

}
	// .globl	_Z16dejarCaerBloquesPiii
.visible .entry _Z16dejarCaerBloquesPiii(
	.param .u64 .ptr .align 1 _Z16dejarCaerBloquesPiii_param_0,
	.param .u32 _Z16dejarCaerBloquesPiii_param_1,
	.param .u32 _Z16dejarCaerBloquesPiii_param_2
)
{
	.reg .pred 	%p<6>;
	.reg .b32 	%r<21>;
	.reg .b64 	%rd<11>;

	ld.param.u64 	%rd2, [_Z16dejarCaerBloquesPiii_param_0];
	ld.param.u32 	%r8, [_Z16dejarCaerBloquesPiii_param_1];
	ld.param.u32 	%r9, [_Z16dejarCaerBloquesPiii_param_2];
	cvta.to.global.u64 	%rd1, %rd2;
	setp.lt.s32 	%p1, %r8, 1;
	@%p1 bra 	$L__BB4_7;
	mov.u32 	%r11, %tid.x;
	rem.s32 	%r1, %r11, %r9;
	mov.b32 	%r18, 0;
	mul.wide.s32 	%rd7, %r9, 4;
$L__BB4_2:
	mad.lo.s32 	%r20, %r18, %r9, %r1;
	mul.wide.s32 	%rd3, %r20, 4;
	add.s64 	%rd4, %rd1, %rd3;
	ld.global.u32 	%r12, [%rd4];
	setp.ne.s32 	%p2, %r12, 0;
	@%p2 bra 	$L__BB4_6;
	div.s32 	%r13, %r20, %r9;
	setp.lt.s32 	%p3, %r13, 1;
	@%p3 bra 	$L__BB4_5;
$L__BB4_4:
	sub.s32 	%r20, %r20, %r9;
	mul.wide.s32 	%rd5, %r20, 4;
	add.s64 	%rd6, %rd1, %rd5;
	ld.global.u32 	%r14, [%rd6];
	add.s64 	%rd8, %rd6, %rd7;
	st.global.u32 	[%rd8], %r14;
	mov.b32 	%r15, 0;
	st.global.u32 	[%rd6], %r15;
	div.s32 	%r16, %r20, %r9;
	setp.gt.s32 	%p4, %r16, 0;
	@%p4 bra 	$L__BB4_4;
$L__BB4_5:
	mul.wide.s32 	%rd9, %r20, 4;
	add.s64 	%rd10, %rd1, %rd9;
	mov.b32 	%r17, 0;
	st.global.u32 	[%rd10], %r17;
$L__BB4_6:
	add.s32 	%r18, %r18, 1;
	setp.ne.s32 	%p5, %r18, %r8;
	@%p5 bra 	$L__BB4_2;
$L__BB4_7:
	ret;

}


// ===== COMPILED SASS (sm_100) =====

	.target	sm_100

	.elftype	@"ET_EXEC"


//--------------------- .note.nv.tkinfo           --------------------------
	.section	.note.nv.tkinfo,"",@"SHT_NOTE"
	.sectionflags	@"SHF_NOTE_NV_TKINFO"
	.tkinfo
        /*0018*/ 	.word	0x00000002
        /*0030*/ 	.string	""
        /*0030*/ 	.string	"ptxas"
        /*0030*/ 	.string	"Cuda compilation tools, release 13.0, V13.0.88"
        /*0030*/ 	.string	"Build cuda_13.0.r13.0/compiler.36424714_0"
        /*0030*/ 	.string	"-arch sm_100 -m 64 "



//--------------------- .note.nv.cuinfo           --------------------------
	.section	.note.nv.cuinfo,"",@"SHT_NOTE"
	.sectionflags	@"SHF_NOTE_NV_CUINFO"
        /*0018*/ 	.short	0x0002
        /*001a*/ 	.short	0x0064
        /*001c*/ 	.short	0x0082
	.zero		2


//--------------------- .nv.info                  --------------------------
	.section	.nv.info,"",@"SHT_CUDA_INFO"
	.align	4


	//----- nvinfo : EIATTR_REGCOUNT
	.align		4
        /*0000*/ 	.byte	0x04, 0x2f
        /*0002*/ 	.short	(.L_10 - .L_9)
	.align		4
.L_9:
        /*0004*/ 	.word	index@(_Z15rellenarTableroPiiiiP17curandStateXORWOW)
        /*0008*/ 	.word	0x0000001f


	//----- nvinfo : EIATTR_FRAME_SIZE
	.align		4
.L_10:
        /*000c*/ 	.byte	0x04, 0x11
        /*000e*/ 	.short	(.L_12 - .L_11)
	.align		4
.L_11:
        /*0010*/ 	.word	index@(_Z15rellenarTableroPiiiiP17curandStateXORWOW)
        /*0014*/ 	.word	0x00000000


	//----- nvinfo : EIATTR_REGCOUNT
	.align		4
.L_12:
        /*0018*/ 	.byte	0x04, 0x2f
        /*001a*/ 	.short	(.L_14 - .L_13)
	.align		4
.L_13:
        /*001c*/ 	.word	index@(_Z15eliminarBloquesPiiii)
        /*0020*/ 	.word	0x0000001b


	//----- nvinfo : EIATTR_FRAME_SIZE
	.align		4
.L_14:
        /*0024*/ 	.byte	0x04, 0x11
        /*0026*/ 	.short	(.L_16 - .L_15)
	.align		4
.L_15:
        /*0028*/ 	.word	index@(_Z15eliminarBloquesPiiii)
        /*002c*/ 	.word	0x00000000


	//----- nvinfo : EIATTR_REGCOUNT
	.align		4
.L_16:
        /*0030*/ 	.byte	0x04, 0x2f
        /*0032*/ 	.short	(.L_18 - .L_17)
	.align		4
.L_17:
        /*0034*/ 	.word	index@(_Z12activarBombaPiibii)
        /*0038*/ 	.word	0x00000008


	//----- nvinfo : EIATTR_FRAME_SIZE
	.align		4
.L_18:
        /*003c*/ 	.byte	0x04, 0x11
        /*003e*/ 	.short	(.L_20 - .L_19)
	.align		4
.L_19:
        /*0040*/ 	.word	index@(_Z12activarBombaPiibii)
        /*0044*/ 	.word	0x00000000


	//----- nvinfo : EIATTR_REGCOUNT
	.align		4
.L_20:
        /*0048*/ 	.byte	0x04, 0x2f
        /*004a*/ 	.short	(.L_22 - .L_21)
	.align		4
.L_21:
        /*004c*/ 	.word	index@(_Z19activarRompecabezasPiiii)
        /*0050*/ 	.word	0x00000008


	//----- nvinfo : EIATTR_FRAME_SIZE
	.align		4
.L_22:
        /*0054*/ 	.byte	0x04, 0x11
        /*0056*/ 	.short	(.L_24 - .L_23)
	.align		4
.L_23:
        /*0058*/ 	.word	index@(_Z19activarRompecabezasPiiii)
        /*005c*/ 	.word	0x00000000


	//----- nvinfo : EIATTR_REGCOUNT
	.align		4
.L_24:
        /*0060*/ 	.byte	0x04, 0x2f
        /*0062*/ 	.short	(.L_26 - .L_25)
	.align		4
.L_25:
        /*0064*/ 	.word	index@(_Z16dejarCaerBloquesPiii)
        /*0068*/ 	.word	0x00000012


	//----- nvinfo : EIATTR_FRAME_SIZE
	.align		4
.L_26:
        /*006c*/ 	.byte	0x04, 0x11
        /*006e*/ 	.short	(.L_28 - .L_27)
	.align		4
.L_27:
        /*0070*/ 	.word	index@(_Z16dejarCaerBloquesPiii)
        /*0074*/ 	.word	0x00000000


	//----- nvinfo : EIATTR_MIN_STACK_SIZE
	.align		4
.L_28:
        /*0078*/ 	.byte	0x04, 0x12
        /*007a*/ 	.short	(.L_30 - .L_29)
	.align		4
.L_29:
        /*007c*/ 	.word	index@(_Z16dejarCaerBloquesPiii)
        /*0080*/ 	.word	0x00000000


	//----- nvinfo : EIATTR_MIN_STACK_SIZE
	.align		4
.L_30:
        /*0084*/ 	.byte	0x04, 0x12
        /*0086*/ 	.short	(.L_32 - .L_31)
	.align		4
.L_31:
        /*0088*/ 	.word	index@(_Z19activarRompecabezasPiiii)
        /*008c*/ 	.word	0x00000000


	//----- nvinfo : EIATTR_MIN_STACK_SIZE
	.align		4
.L_32:
        /*0090*/ 	.byte	0x04, 0x12
        /*0092*/ 	.short	(.L_34 - .L_33)
	.align		4
.L_33:
        /*0094*/ 	.word	index@(_Z12activarBombaPiibii)
        /*0098*/ 	.word	0x00000000


	//----- nvinfo : EIATTR_MIN_STACK_SIZE
	.align		4
.L_34:
        /*009c*/ 	.byte	0x04, 0x12
        /*009e*/ 	.short	(.L_36 - .L_35)
	.align		4
.L_35:
        /*00a0*/ 	.word	index@(_Z15eliminarBloquesPiiii)
        /*00a4*/ 	.word	0x00000000


	//----- nvinfo : EIATTR_MIN_STACK_SIZE
	.align		4
.L_36:
        /*00a8*/ 	.byte	0x04, 0x12
        /*00aa*/ 	.short	(.L_38 - .L_37)
	.align		4
.L_37:
        /*00ac*/ 	.word	index@(_Z15rellenarTableroPiiiiP17curandStateXORWOW)
        /*00b0*/ 	.word	0x00000000
.L_38:


//--------------------- .nv.compat                --------------------------
	.section	.nv.compat,"",@"SHT_CUDA_COMPAT_INFO"
	.align	4
        /*0000*/ 	.byte	0x02, 0x09, 0x00, 0x00, 0x02, 0x02, 0x01, 0x00, 0x02, 0x05, 0x05, 0x00, 0x03, 0x07, 0x01, 0x01
        /*0010*/ 	.byte	0x02, 0x03, 0x00, 0x00, 0x02, 0x06, 0x01, 0x00, 0x04, 0x0b, 0x08, 0x00, 0x09, 0x00, 0x00, 0x00
        /*0020*/ 	.byte	0x00, 0x00, 0x00, 0x00


//--------------------- .nv.info._Z16dejarCaerBloquesPiii --------------------------
	.section	.nv.info._Z16dejarCaerBloquesPiii,"",@"SHT_CUDA_INFO"
	.sectionflags	@""
	.align	4


	//----- nvinfo : EIATTR_CUDA_API_VERSION
	.align		4
        /*0000*/ 	.byte	0x04, 0x37
        /*0002*/ 	.short	(.L_40 - .L_39)
.L_39:
        /*0004*/ 	.word	0x00000082


	//----- nvinfo : EIATTR_KPARAM_INFO
	.align		4
.L_40:
        /*0008*/ 	.byte	0x04, 0x17
        /*000a*/ 	.short	(.L_42 - .L_41)
.L_41:
        /*000c*/ 	.word	0x00000000
        /*0010*/ 	.short	0x0002
        /*0012*/ 	.short	0x000c
        /*0014*/ 	.byte	0x00, 0xf0, 0x11, 0x00


	//----- nvinfo : EIATTR_KPARAM_INFO
	.align		4
.L_42:
        /*0018*/ 	.byte	0x04, 0x17
        /*001a*/ 	.short	(.L_44 - .L_43)
.L_43:
        /*001c*/ 	.word	0x00000000
        /*0020*/ 	.short	0x0001
        /*0022*/ 	.short	0x0008
        /*0024*/ 	.byte	0x00, 0xf0, 0x11, 0x00


	//----- nvinfo : EIATTR_KPARAM_INFO
	.align		4
.L_44:
        /*0028*/ 	.byte	0x04, 0x17
        /*002a*/ 	.short	(.L_46 - .L_45)
.L_45:
        /*002c*/ 	.word	0x00000000
        /*0030*/ 	.short	0x0000
        /*0032*/ 	.short	0x0000
        /*0034*/ 	.byte	0x00, 0xf5, 0x21, 0x00


	//----- nvinfo : EIATTR_SPARSE_MMA_MASK
	.align		4
.L_46:
        /*0038*/ 	.byte	0x03, 0x50
        /*003a*/ 	.short	0x0000


	//----- nvinfo : EIATTR_MAXREG_COUNT
	.align		4
        /*003c*/ 	.byte	0x03, 0x1b
        /*003e*/ 	.short	0x00ff


	//----- nvinfo : EIATTR_MERCURY_ISA_VERSION
	.align		4
        /*0040*/ 	.byte	0x03, 0x5f
        /*0042*/ 	.short	0x0101


	//----- nvinfo : EIATTR_VRC_CTA_INIT_COUNT
	.align		4
        /*0044*/ 	.byte	0x02, 0x4a
	.zero		1
	.zero		1


	//----- nvinfo : EIATTR_EXIT_INSTR_OFFSETS
	.align		4
        /*0048*/ 	.byte	0x04, 0x1c
        /*004a*/ 	.short	(.L_48 - .L_47)


	//   ....[0]....
.L_47:
        /*004c*/ 	.word	0x00000030


	//   ....[1]....
        /*0050*/ 	.word	0x00000650


	//----- nvinfo : EIATTR_CRS_STACK_SIZE
	.align		4
.L_48:
        /*0054*/ 	.byte	0x04, 0x1e
        /*0056*/ 	.short	(.L_50 - .L_49)
.L_49:
        /*0058*/ 	.word	0x00000000


	//----- nvinfo : EIATTR_CBANK_PARAM_SIZE
	.align		4
.L_50:
        /*005c*/ 	.byte	0x03, 0x19
        /*005e*/ 	.short	0x0010


	//----- nvinfo : EIATTR_PARAM_CBANK
	.align		4
        /*0060*/ 	.byte	0x04, 0x0a
        /*0062*/ 	.short	(.L_52 - .L_51)
	.align		4
.L_51:
        /*0064*/ 	.word	index@(.nv.constant0._Z16dejarCaerBloquesPiii)
        /*0068*/ 	.short	0x0380
        /*006a*/ 	.short	0x0010


	//----- nvinfo : EIATTR_SW_WAR
	.align		4
.L_52:
        /*006c*/ 	.byte	0x04, 0x36
        /*006e*/ 	.short	(.L_54 - .L_53)
.L_53:
        /*0070*/ 	.word	0x00000008
.L_54:


//--------------------- .nv.info._Z19activarRompecabezasPiiii --------------------------
	.section	.nv.info._Z19activarRompecabezasPiiii,"",@"SHT_CUDA_INFO"
	.sectionflags	@""
	.align	4


	//----- nvinfo : EIATTR_CUDA_API_VERSION
	.align		4
        /*0000*/ 	.byte	0x04, 0x37
        /*0002*/ 	.short	(.L_56 - .L_55)
.L_55:
        /*0004*/ 	.word	0x00000082


	//----- nvinfo : EIATTR_KPARAM_INFO
	.align		4
.L_56:
        /*0008*/ 	.byte	0x04, 0x17
        /*000a*/ 	.short	(.L_58 - .L_57)
.L_57:
        /*000c*/ 	.word	0x00000000
        /*0010*/ 	.short	0x0003
        /*0012*/ 	.short	0x0010
        /*0014*/ 	.byte	0x00, 0xf0, 0x11, 0x00


	//----- nvinfo : EIATTR_KPARAM_INFO
	.align		4
.L_58:
        /*0018*/ 	.byte	0x04, 0x17
        /*001a*/ 	.short	(.L_60 - .L_59)
.L_59:
        /*001c*/ 	.word	0x00000000
        /*0020*/ 	.short	0x0002
        /*0022*/ 	.short	0x000c
        /*0024*/ 	.byte	0x00, 0xf0, 0x11, 0x00


	//----- nvinfo : EIATTR_KPARAM_INFO
	.align		4
.L_60:
        /*0028*/ 	.byte	0x04, 0x17
        /*002a*/ 	.short	(.L_62 - .L_61)
.L_61:
        /*002c*/ 	.word	0x00000000
        /*0030*/ 	.short	0x0001
        /*0032*/ 	.short	0x0008
        /*0034*/ 	.byte	0x00, 0xf0, 0x11, 0x00


	//----- nvinfo : EIATTR_KPARAM_INFO
	.align		4
.L_62:
        /*0038*/ 	.byte	0x04, 0x17
        /*003a*/ 	.short	(.L_64 - .L_63)
.L_63:
        /*003c*/ 	.word	0x00000000
        /*0040*/ 	.short	0x0000
        /*0042*/ 	.short	0x0000
        /*0044*/ 	.byte	0x00, 0xf5, 0x21, 0x00


	//----- nvinfo : EIATTR_SPARSE_MMA_MASK
	.align		4
.L_64:
        /*0048*/ 	.byte	0x03, 0x50
        /*004a*/ 	.short	0x0000


	//----- nvinfo : EIATTR_MAXREG_COUNT
	.align		4
        /*004c*/ 	.byte	0x03, 0x1b
        /*004e*/ 	.short	0x00ff


	//----- nvinfo : EIATTR_MERCURY_ISA_VERSION
	.align		4
        /*0050*/ 	.byte	0x03, 0x5f
        /*0052*/ 	.short	0x0101


	//----- nvinfo : EIATTR_VRC_CTA_INIT_COUNT
	.align		4
        /*0054*/ 	.byte	0x02, 0x4a
	.zero		1
	.zero		1


	//----- nvinfo : EIATTR_EXIT_INSTR_OFFSETS
	.align		4
        /*0058*/ 	.byte	0x04, 0x1c
        /*005a*/ 	.short	(.L_66 - .L_65)


	//   ....[0]....
.L_65:
        /*005c*/ 	.word	0x00000090


	//   ....[1]....
        /*0060*/ 	.word	0x00000100


	//   ....[2]....
        /*0064*/ 	.word	0x00000120


	//----- nvinfo : EIATTR_CBANK_PARAM_SIZE
	.align		4
.L_66:
        /*0068*/ 	.byte	0x03, 0x19
        /*006a*/ 	.short	0x0014


	//----- nvinfo : EIATTR_PARAM_CBANK
	.align		4
        /*006c*/ 	.byte	0x04, 0x0a
        /*006e*/ 	.short	(.L_68 - .L_67)
	.align		4
.L_67:
        /*0070*/ 	.word	index@(.nv.constant0._Z19activarRompecabezasPiiii)
        /*0074*/ 	.short	0x0380
        /*0076*/ 	.short	0x0014


	//----- nvinfo : EIATTR_SW_WAR
	.align		4
.L_68:
        /*0078*/ 	.byte	0x04, 0x36
        /*007a*/ 	.short	(.L_70 - .L_69)
.L_69:
        /*007c*/ 	.word	0x00000008
.L_70:


//--------------------- .nv.info._Z12activarBombaPiibii --------------------------
	.section	.nv.info._Z12activarBombaPiibii,"",@"SHT_CUDA_INFO"
	.sectionflags	@""
	.align	4


	//----- nvinfo : EIATTR_CUDA_API_VERSION
	.align		4
        /*0000*/ 	.byte	0x04, 0x37
        /*0002*/ 	.short	(.L_72 - .L_71)
.L_71:
        /*0004*/ 	.word	0x00000082


	//----- nvinfo : EIATTR_KPARAM_INFO
	.align		4
.L_72:
        /*0008*/ 	.byte	0x04, 0x17
        /*000a*/ 	.short	(.L_74 - .L_73)
.L_73:
        /*000c*/ 	.word	0x00000000
        /*0010*/ 	.short	0x0004
        /*0012*/ 	.short	0x0014
        /*0014*/ 	.byte	0x00, 0xf0, 0x11, 0x00


	//----- nvinfo : EIATTR_KPARAM_INFO
	.align		4
.L_74:
        /*0018*/ 	.byte	0x04, 0x17
        /*001a*/ 	.short	(.L_76 - .L_75)
.L_75:
        /*001c*/ 	.word	0x00000000
        /*0020*/ 	.short	0x0003
        /*0022*/ 	.short	0x0010
        /*0024*/ 	.byte	0x00, 0xf0, 0x11, 0x00


	//----- nvinfo : EIATTR_KPARAM_INFO
	.align		4
.L_76:
        /*0028*/ 	.byte	0x04, 0x17
        /*002a*/ 	.short	(.L_78 - .L_77)
.L_77:
        /*002c*/ 	.word	0x00000000
        /*0030*/ 	.short	0x0002
        /*0032*/ 	.short	0x000c
        /*0034*/ 	.byte	0x00, 0xf0, 0x05, 0x00


	//----- nvinfo : EIATTR_KPARAM_INFO
	.align		4
.L_78:
        /*0038*/ 	.byte	0x04, 0x17
        /*003a*/ 	.short	(.L_80 - .L_79)
.L_79:
        /*003c*/ 	.word	0x00000000
        /*0040*/ 	.short	0x0001
        /*0042*/ 	.short	0x0008
        /*0044*/ 	.byte	0x00, 0xf0, 0x11, 0x00


	//----- nvinfo : EIATTR_KPARAM_INFO
	.align		4
.L_80:
        /*0048*/ 	.byte	0x04, 0x17
        /*004a*/ 	.short	(.L_82 - .L_81)
.L_81:
        /*004c*/ 	.word	0x00000000
        /*0050*/ 	.short	0x0000
        /*0052*/ 	.short	0x0000
        /*0054*/ 	.byte	0x00, 0xf5, 0x21, 0x00


	//----- nvinfo : EIATTR_SPARSE_MMA_MASK
	.align		4
.L_82:
        /*0058*/ 	.byte	0x03, 0x50
        /*005a*/ 	.short	0x0000


	//----- nvinfo : EIATTR_MAXREG_COUNT
	.align		4
        /*005c*/ 	.byte	0x03, 0x1b
        /*005e*/ 	.short	0x00ff


	//----- nvinfo : EIATTR_MERCURY_ISA_VERSION
	.align		4
        /*0060*/ 	.byte	0x03, 0x5f
        /*0062*/ 	.short	0x0101


	//----- nvinfo : EIATTR_VRC_CTA_INIT_COUNT
	.align		4
        /*0064*/ 	.byte	0x02, 0x4a
	.zero		1
	.zero		1


	//----- nvinfo : EIATTR_EXIT_INSTR_OFFSETS
	.align		4
        /*0068*/ 	.byte	0x04, 0x1c
        /*006a*/ 	.short	(.L_84 - .L_83)


	//   ....[0]....
.L_83:
        /*006c*/ 	.word	0x000000b0


	//   ....[1]....
        /*0070*/ 	.word	0x00000110


	//   ....[2]....
        /*0074*/ 	.word	0x00000160


	//   ....[3]....
        /*0078*/ 	.word	0x000001b0


	//----- nvinfo : EIATTR_CBANK_PARAM_SIZE
	.align		4
.L_84:
        /*007c*/ 	.byte	0x03, 0x19
        /*007e*/ 	.short	0x0018


	//----- nvinfo : EIATTR_PARAM_CBANK
	.align		4
        /*0080*/ 	.byte	0x04, 0x0a
        /*0082*/ 	.short	(.L_86 - .L_85)
	.align		4
.L_85:
        /*0084*/ 	.word	index@(.nv.constant0._Z12activarBombaPiibii)
        /*0088*/ 	.short	0x0380
        /*008a*/ 	.short	0x0018


	//----- nvinfo : EIATTR_SW_WAR
	.align		4
.L_86:
        /*008c*/ 	.byte	0x04, 0x36
        /*008e*/ 	.short	(.L_88 - .L_87)
.L_87:
        /*0090*/ 	.word	0x00000008
.L_88:


//--------------------- .nv.info._Z15eliminarBloquesPiiii --------------------------
	.section	.nv.info._Z15eliminarBloquesPiiii,"",@"SHT_CUDA_INFO"
	.sectionflags	@""
	.align	4


	//----- nvinfo : EIATTR_CUDA_API_VERSION
	.align		4
        /*0000*/ 	.byte	0x04, 0x37
        /*0002*/ 	.short	(.L_90 - .L_89)
.L_89:
        /*0004*/ 	.word	0x00000082


	//----- nvinfo : EIATTR_KPARAM_INFO
	.align		4
.L_90:
        /*0008*/ 	.byte	0x04, 0x17
        /*000a*/ 	.short	(.L_92 - .L_91)
.L_91:
        /*000c*/ 	.word	0x00000000
        /*0010*/ 	.short	0x0003
        /*0012*/ 	.short	0x0010
        /*0014*/ 	.byte	0x00, 0xf0, 0x11, 0x00


	//----- nvinfo : EIATTR_KPARAM_INFO
	.align		4
.L_92:
        /*0018*/ 	.byte	0x04, 0x17
        /*001a*/ 	.short	(.L_94 - .L_93)
.L_93:
        /*001c*/ 	.word	0x00000000
        /*0020*/ 	.short	0x0002
        /*0022*/ 	.short	0x000c
        /*0024*/ 	.byte	0x00, 0xf0, 0x11, 0x00


	//----- nvinfo : EIATTR_KPARAM_INFO
	.align		4
.L_94:
        /*0028*/ 	.byte	0x04, 0x17
        /*002a*/ 	.short	(.L_96 - .L_95)
.L_95:
        /*002c*/ 	.word	0x00000000
        /*0030*/ 	.short	0x0001
        /*0032*/ 	.short	0x0008
        /*0034*/ 	.byte	0x00, 0xf0, 0x11, 0x00


	//----- nvinfo : EIATTR_KPARAM_INFO
	.align		4
.L_96:
        /*0038*/ 	.byte	0x04, 0x17
        /*003a*/ 	.short	(.L_98 - .L_97)
.L_97:
        /*003c*/ 	.word	0x00000000
        /*0040*/ 	.short	0x0000
        /*0042*/ 	.short	0x0000
        /*0044*/ 	.byte	0x00, 0xf5, 0x21, 0x00


	//----- nvinfo : EIATTR_SPARSE_MMA_MASK
	.align		4
.L_98:
        /*0048*/ 	.byte	0x03, 0x50
        /*004a*/ 	.short	0x0000


	//----- nvinfo : EIATTR_MAXREG_COUNT
	.align		4
        /*004c*/ 	.byte	0x03, 0x1b
        /*004e*/ 	.short	0x00ff


	//----- nvinfo : EIATTR_NUM_BARRIERS
	.align		4
        /*0050*/ 	.byte	0x02, 0x4c
        /*0052*/ 	.byte	0x01
	.zero		1


	//----- nvinfo : EIATTR_MERCURY_ISA_VERSION
	.align		4
        /*0054*/ 	.byte	0x03, 0x5f
        /*0056*/ 	.short	0x0101


	//----- nvinfo : EIATTR_VRC_CTA_INIT_COUNT
	.align		4
        /*0058*/ 	.byte	0x02, 0x4a
	.zero		1
	.zero		1


	//----- nvinfo : EIATTR_EXIT_INSTR_OFFSETS
	.align		4
        /*005c*/ 	.byte	0x04, 0x1c
        /*005e*/ 	.short	(.L_100 - .L_99)


	//   ....[0]....
.L_99:
        /*0060*/ 	.word	0x000010a0


	//----- nvinfo : EIATTR_CRS_STACK_SIZE
	.align		4
.L_100:
        /*0064*/ 	.byte	0x04, 0x1e
        /*0066*/ 	.short	(.L_102 - .L_101)
.L_101:
        /*0068*/ 	.word	0x00000000


	//----- nvinfo : EIATTR_CBANK_PARAM_SIZE
	.align		4
.L_102:
        /*006c*/ 	.byte	0x03, 0x19
        /*006e*/ 	.short	0x0014


	//----- nvinfo : EIATTR_PARAM_CBANK
	.align		4
        /*0070*/ 	.byte	0x04, 0x0a
        /*0072*/ 	.short	(.L_104 - .L_103)
	.align		4
.L_103:
        /*0074*/ 	.word	index@(.nv.constant0._Z15eliminarBloquesPiiii)
        /*0078*/ 	.short	0x0380
        /*007a*/ 	.short	0x0014


	//----- nvinfo : EIATTR_SW_WAR
	.align		4
.L_104:
        /*007c*/ 	.byte	0x04, 0x36
        /*007e*/ 	.short	(.L_106 - .L_105)
.L_105:
        /*0080*/ 	.word	0x00000008
.L_106:


//--------------------- .nv.info._Z15rellenarTableroPiiiiP17curandStateXORWOW --------------------------
	.section	.nv.info._Z15rellenarTableroPiiiiP17curandStateXORWOW,"",@"SHT_CUDA_INFO"
	.sectionflags	@""
	.align	4


	//----- nvinfo : EIATTR_CUDA_API_VERSION
	.align		4
        /*0000*/ 	.byte	0x04, 0x37
        /*0002*/ 	.short	(.L_108 - .L_107)
.L_107:
        /*0004*/ 	.word	0x00000082


	//----- nvinfo : EIATTR_KPARAM_INFO
	.align		4
.L_108:
        /*0008*/ 	.byte	0x04, 0x17
        /*000a*/ 	.short	(.L_110 - .L_109)
.L_109:
        /*000c*/ 	.word	0x00000000
        /*0010*/ 	.short	0x0004
        /*0012*/ 	.short	0x0018
        /*0014*/ 	.byte	0x00, 0xf5, 0x21, 0x00


	//----- nvinfo : EIATTR_KPARAM_INFO
	.align		4
.L_110:
        /*0018*/ 	.byte	0x04, 0x17
        /*001a*/ 	.short	(.L_112 - .L_111)
.L_111:
        /*001c*/ 	.word	0x00000000
        /*0020*/ 	.short	0x0003
        /*0022*/ 	.short	0x0010
        /*0024*/ 	.byte	0x00, 0xf0, 0x11, 0x00


	//----- nvinfo : EIATTR_KPARAM_INFO
	.align		4
.L_112:
        /*0028*/ 	.byte	0x04, 0x17
        /*002a*/ 	.short	(.L_114 - .L_113)
.L_113:
        /*002c*/ 	.word	0x00000000
        /*0030*/ 	.short	0x0002
        /*0032*/ 	.short	0x000c
        /*0034*/ 	.byte	0x00, 0xf0, 0x11, 0x00


	//----- nvinfo : EIATTR_KPARAM_INFO
	.align		4
.L_114:
        /*0038*/ 	.byte	0x04, 0x17
        /*003a*/ 	.short	(.L_116 - .L_115)
.L_115:
        /*003c*/ 	.word	0x00000000
        /*0040*/ 	.short	0x0001
        /*0042*/ 	.short	0x0008
        /*0044*/ 	.byte	0x00, 0xf0, 0x11, 0x00


	//----- nvinfo : EIATTR_KPARAM_INFO
	.align		4
.L_116:
        /*0048*/ 	.byte	0x04, 0x17
        /*004a*/ 	.short	(.L_118 - .L_117)
.L_117:
        /*004c*/ 	.word	0x00000000
        /*0050*/ 	.short	0x0000
        /*0052*/ 	.short	0x0000
        /*0054*/ 	.byte	0x00, 0xf5, 0x21, 0x00


	//----- nvinfo : EIATTR_SPARSE_MMA_MASK
	.align		4
.L_118:
        /*0058*/ 	.byte	0x03, 0x50
        /*005a*/ 	.short	0x0000


	//----- nvinfo : EIATTR_MAXREG_COUNT
	.align		4
        /*005c*/ 	.byte	0x03, 0x1b
        /*005e*/ 	.short	0x00ff


	//----- nvinfo : EIATTR_MERCURY_ISA_VERSION
	.align		4
        /*0060*/ 	.byte	0x03, 0x5f
        /*0062*/ 	.short	0x0101


	//----- nvinfo : EIATTR_VRC_CTA_INIT_COUNT
	.align		4
        /*0064*/ 	.byte	0x02, 0x4a
	.zero		1
	.zero		1


	//----- nvinfo : EIATTR_EXIT_INSTR_OFFSETS
	.align		4
        /*0068*/ 	.byte	0x04, 0x1c
        /*006a*/ 	.short	(.L_120 - .L_119)


	//   ....[0]....
.L_119:
        /*006c*/ 	.word	0x00000ef0


	//   ....[1]....
        /*0070*/ 	.word	0x00000f60


	//   ....[2]....
        /*0074*/ 	.word	0x000011e0


	//----- nvinfo : EIATTR_CRS_STACK_SIZE
	.align		4
.L_120:
        /*0078*/ 	.byte	0x04, 0x1e
        /*007a*/ 	.short	(.L_122 - .L_121)
.L_121:
        /*007c*/ 	.word	0x00000000


	//----- nvinfo : EIATTR_CBANK_PARAM_SIZE
	.align		4
.L_122:
        /*0080*/ 	.byte	0x03, 0x19
        /*0082*/ 	.short	0x0020


	//----- nvinfo : EIATTR_PARAM_CBANK
	.align		4
        /*0084*/ 	.byte	0x04, 0x0a
        /*0086*/ 	.short	(.L_124 - .L_123)
	.align		4
.L_123:
        /*0088*/ 	.word	index@(.nv.constant0._Z15rellenarTableroPiiiiP17curandStateXORWOW)
        /*008c*/ 	.short	0x0380
        /*008e*/ 	.short	0x0020


	//----- nvinfo : EIATTR_SW_WAR
	.align		4
.L_124:
        /*0090*/ 	.byte	0x04, 0x36
        /*0092*/ 	.short	(.L_126 - .L_125)
.L_125:
        /*0094*/ 	.word	0x00000008
.L_126:


//--------------------- .nv.callgraph             --------------------------
	.section	.nv.callgraph,"",@"SHT_CUDA_CALLGRAPH"
	.align	4
	.sectionentsize	8
	.align		4
        /*0000*/ 	.word	0x00000000
	.align		4
        /*0004*/ 	.word	0xffffffff
	.align		4
        /*0008*/ 	.word	0x00000000
	.align		4
        /*000c*/ 	.word	0xfffffffe
	.align		4
        /*0010*/ 	.word	0x00000000
	.align		4
        /*0014*/ 	.word	0xfffffffd
	.align		4
        /*0018*/ 	.word	0x00000000
	.align		4
        /*001c*/ 	.word	0xfffffffc


//--------------------- .nv.constant4             --------------------------
	.section	.nv.constant4,"a",@progbits
	.align	8
	.align		8
.nv.constant4:
        /*0000*/ 	.dword	precalc_xorwow_matrix
	.align		8
        /*0008*/ 	.dword	precalc_xorwow_offset_matrix
	.align		8
        /*0010*/ 	.dword	mrg32k3aM1
	.align		8
        /*0018*/ 	.dword	mrg32k3aM2
	.align		8
        /*0020*/ 	.dword	mrg32k3aM1SubSeq
	.align		8
        /*0028*/ 	.dword	mrg32k3aM2SubSeq
	.align		8
        /*0030*/ 	.dword	mrg32k3aM1Seq
	.align		8
        /*0038*/ 	.dword	mrg32k3aM2Seq


//--------------------- .nv.constant3             --------------------------
	.section	.nv.constant3,"a",@progbits
	.align	8
.nv.constant3:
	.type		__cr_lgamma_table,@object
	.size		__cr_lgamma_table,(.L_8 - __cr_lgamma_table)
__cr_lgamma_table:
        /*0000*/ 	.byte	0x00, 0x00, 0x00, 0x00, 0x00, 0x00, 0x00, 0x00, 0x00, 0x00, 0x00, 0x00, 0x00, 0x00, 0x00, 0x00
        /*0010*/ 	.byte	0xef, 0x39, 0xfa, 0xfe, 0x42, 0x2e, 0xe6, 0x3f, 0x02, 0x20, 0x2a, 0xfa, 0x0b, 0xab, 0xfc, 0x3f
        /*0020*/ 	.byte	0xf9, 0x2c, 0x92, 0x7c, 0xa7, 0x6c, 0x09, 0x40, 0xc9, 0x79, 0x44, 0x3c, 0x64, 0x26, 0x13, 0x40
        /*0030*/ 	.byte	0xca, 0x01, 0xcf, 0x3a, 0x27, 0x51, 0x1a, 0x40, 0x30, 0xcc, 0x2d, 0xf3, 0xe1, 0x0c, 0x21, 0x40
        /*0040*/ 	.byte	0x0d, 0xb7, 0xfc, 0x82, 0x8e, 0x35, 0x25, 0x40
.L_8:


//--------------------- .text._Z16dejarCaerBloquesPiii --------------------------
	.section	.text._Z16dejarCaerBloquesPiii,"ax",@progbits
	.align	128
        .global         _Z16dejarCaerBloquesPiii
        .type           _Z16dejarCaerBloquesPiii,@function
        .size           _Z16dejarCaerBloquesPiii,(.L_x_41 - _Z16dejarCaerBloquesPiii)
        .other          _Z16dejarCaerBloquesPiii,@"STO_CUDA_ENTRY STV_DEFAULT"
_Z16dejarCaerBloquesPiii:
.text._Z16dejarCaerBloquesPiii:
[----:B------:R-:W-:Y:S08]  /*0000*/  LDC R1, c[0x0][0x37c] ;  /* 0x0000df00ff017b82 */ /* 0x000ff00000000800 */
[----:B------:R-:W0:Y:S02]  /*0010*/  LDC R0, c[0x0][0x388] ;  /* 0x0000e200ff007b82 */ /* 0x000e240000000800 */
[----:B0-----:R-:W-:-:S13]  /*0020*/  ISETP.GE.AND P0, PT, R0, 0x1, PT ;  /* 0x000000010000780c */ /* 0x001fda0003f06270 */
[----:B------:R-:W-:Y:S05]  /*0030*/  @!P0 EXIT ;  /* 0x000000000000894d */ /* 0x000fea0003800000 */
[----:B------:R-:W0:Y:S01]  /*0040*/  LDC R8, c[0x0][0x38c] ;  /* 0x0000e300ff087b82 */ /* 0x000e220000000800 */
[----:B------:R-:W1:Y:S01]  /*0050*/  S2R R4, SR_TID.X ;  /* 0x0000000000047919 */ /* 0x000e620000002100 */
[----:B------:R-:W2:Y:S01]  /*0060*/  LDCU.64 UR6, c[0x0][0x358] ;  /* 0x00006b00ff0677ac */ /* 0x000ea20008000a00 */
[----:B------:R-:W-:Y:S01]  /*0070*/  UMOV UR4, URZ ;  /* 0x000000ff00047c82 */ /* 0x000fe20008000000 */
[----:B0-----:R-:W-:-:S04]  /*0080*/  IABS R5, R8 ;  /* 0x0000000800057213 */ /* 0x001fc80000000000 */
[----:B------:R-:W0:Y:S01]  /*0090*/  I2F.RP R0, R5 ;  /* 0x0000000500007306 */ /* 0x000e220000209400 */
[----:B-1----:R-:W-:-:S07]  /*00a0*/  ISETP.GE.AND P2, PT, R4, RZ, PT ;  /* 0x000000ff0400720c */ /* 0x002fce0003f46270 */
[----:B0-----:R-:W0:Y:S02]  /*00b0*/  MUFU.RCP R0, R0 ;  /* 0x0000000000007308 */ /* 0x001e240000001000 */
[----:B0-----:R-:W-:-:S06]  /*00c0*/  VIADD R2, R0, 0xffffffe ;  /* 0x0ffffffe00027836 */ /* 0x001fcc0000000000 */
[----:B------:R0:W1:Y:S02]  /*00d0*/  F2I.FTZ.U32.TRUNC.NTZ R3, R2 ;  /* 0x0000000200037305 */ /* 0x000064000021f000 */
[----:B0-----:R-:W-:Y:S02]  /*00e0*/  IMAD.MOV.U32 R2, RZ, RZ, RZ ;  /* 0x000000ffff027224 */ /* 0x001fe400078e00ff */
[----:B-1----:R-:W-:-:S04]  /*00f0*/  IMAD.MOV R6, RZ, RZ, -R3 ;  /* 0x000000ffff067224 */ /* 0x002fc800078e0a03 */
[----:B------:R-:W-:Y:S01]  /*0100*/  IMAD R7, R6, R5, RZ ;  /* 0x0000000506077224 */ /* 0x000fe200078e02ff */
[----:B------:R-:W-:-:S03]  /*0110*/  IABS R6, R4 ;  /* 0x0000000400067213 */ /* 0x000fc60000000000 */
[----:B------:R-:W-:-:S06]  /*0120*/  IMAD.HI.U32 R3, R3, R7, R2 ;  /* 0x0000000703037227 */ /* 0x000fcc00078e0002 */
[----:B------:R-:W-:-:S05]  /*0130*/  IMAD.HI.U32 R3, R3, R6, RZ ;  /* 0x0000000603037227 */ /* 0x000fca00078e00ff */
[----:B------:R-:W-:-:S05]  /*0140*/  IADD3 R3, PT, PT, -R3, RZ, RZ ;  /* 0x000000ff03037210 */ /* 0x000fca0007ffe1ff */
[----:B------:R-:W-:-:S05]  /*0150*/  IMAD R0, R5, R3, R6 ;  /* 0x0000000305007224 */ /* 0x000fca00078e0206 */
[----:B------:R-:W-:-:S13]  /*0160*/  ISETP.GT.U32.AND P0, PT, R5, R0, PT ;  /* 0x000000000500720c */ /* 0x000fda0003f04070 */
[----:B------:R-:W-:Y:S01]  /*0170*/  @!P0 IMAD.IADD R0, R0, 0x1, -R5 ;  /* 0x0000000100008824 */ /* 0x000fe200078e0a05 */
[----:B------:R-:W-:-:S04]  /*0180*/  ISETP.NE.AND P0, PT, R8, RZ, PT ;  /* 0x000000ff0800720c */ /* 0x000fc80003f05270 */
[----:B------:R-:W-:-:S13]  /*0190*/  ISETP.GT.U32.AND P1, PT, R5, R0, PT ;  /* 0x000000000500720c */ /* 0x000fda0003f24070 */
[----:B------:R-:W-:-:S04]  /*01a0*/  @!P1 IMAD.IADD R0, R0, 0x1, -R5 ;  /* 0x0000000100009824 */ /* 0x000fc800078e0a05 */
[----:B------:R-:W-:Y:S01]  /*01b0*/  @!P2 IMAD.MOV R0, RZ, RZ, -R0 ;  /* 0x000000ffff00a224 */ /* 0x000fe200078e0a00 */
[----:B--2---:R-:W-:-:S07]  /*01c0*/  @!P0 LOP3.LUT R0, RZ, R8, RZ, 0x33, !PT ;  /* 0x00000008ff008212 */ /* 0x004fce00078e33ff */
.L_x_5:
[----:B0-----:R-:W0:Y:S01]  /*01d0*/  LDC.64 R10, c[0x0][0x388] ;  /* 0x0000e200ff0a7b82 */ /* 0x001e220000000a00 */
[----:B-1----:R-:W1:Y:S02]  /*01e0*/  LDCU.64 UR8, c[0x0][0x380] ;  /* 0x00007000ff0877ac */ /* 0x002e640008000a00 */
[----:B-1----:R-:W-:Y:S01]  /*01f0*/  MOV R2, UR8 ;  /* 0x0000000800027c02 */ /* 0x002fe20008000f00 */
[----:B------:R-:W-:Y:S01]  /*0200*/  IMAD.U32 R3, RZ, RZ, UR9 ;  /* 0x00000009ff037e24 */ /* 0x000fe2000f8e00ff */
[----:B------:R-:W1:Y:S01]  /*0210*/  LDCU.64 UR8, c[0x0][0x380] ;  /* 0x00007000ff0877ac */ /* 0x000e620008000a00 */
[----:B0-----:R-:W-:-:S04]  /*0220*/  IMAD R9, R11, UR4, R0 ;  /* 0x000000040b097c24 */ /* 0x001fc8000f8e0200 */
[----:B------:R-:W-:-:S06]  /*0230*/  IMAD.WIDE R4, R9, 0x4, R2 ;  /* 0x0000000409047825 */ /* 0x000fcc00078e0202 */
[----:B------:R-:W2:Y:S01]  /*0240*/  LDG.E R4, desc[UR6][R4.64] ;  /* 0x0000000604047981 */ /* 0x000ea2000c1e1900 */
[----:B------:R-:W-:Y:S01]  /*0250*/  UIADD3 UR4, UPT, UPT, UR4, 0x1, URZ ;  /* 0x0000000104047890 */ /* 0x000fe2000fffe0ff */
[----:B------:R-:W-:Y:S05]  /*0260*/  BSSY.RECONVERGENT B0, `(.L_x_0) ;  /* 0x000003d000007945 */ /* 0x000fea0003800200 */
[----:B------:R-:W-:Y:S02]  /*0270*/  ISETP.NE.AND P0, PT, R10, UR4, PT ;  /* 0x000000040a007c0c */ /* 0x000fe4000bf05270 */
[----:B--2---:R-:W-:-:S13]  /*0280*/  ISETP.NE.AND P1, PT, R4, RZ, PT ;  /* 0x000000ff0400720c */ /* 0x004fda0003f25270 */
[----:B-1----:R-:W-:Y:S05]  /*0290*/  @P1 BRA `(.L_x_1) ;  /* 0x0000000000e41947 */ /* 0x002fea0003800000 */
[-C--:B------:R-:W-:Y:S01]  /*02a0*/  IABS R4, R11.reuse ;  /* 0x0000000b00047213 */ /* 0x080fe20000000000 */
[----:B------:R-:W-:Y:S01]  /*02b0*/  IMAD.MOV.U32 R10, RZ, RZ, R9 ;  /* 0x000000ffff0a7224 */ /* 0x000fe200078e0009 */
[----:B------:R-:W-:Y:S01]  /*02c0*/  LOP3.LUT R13, RZ, R11, RZ, 0x33, !PT ;  /* 0x0000000bff0d7212 */ /* 0x000fe200078e33ff */
[----:B------:R-:W-:Y:S01]  /*02d0*/  IMAD.MOV.U32 R6, RZ, RZ, RZ ;  /* 0x000000ffff067224 */ /* 0x000fe200078e00ff */
[----:B------:R-:W0:Y:S01]  /*02e0*/  I2F.RP R8, R4 ;  /* 0x0000000400087306 */ /* 0x000e220000209400 */
[----:B------:R-:W1:Y:S01]  /*02f0*/  LDC R15, c[0x0][0x38c] ;  /* 0x0000e300ff0f7b82 */ /* 0x000e620000000800 */
[----:B------:R-:W-:Y:S01]  /*0300*/  IABS R9, R10 ;  /* 0x0000000a00097213 */ /* 0x000fe20000000000 */
[----:B------:R-:W-:Y:S05]  /*0310*/  BSSY.RECONVERGENT B1, `(.L_x_2) ;  /* 0x000002f000017945 */ /* 0x000fea0003800200 */
[----:B0-----:R-:W0:Y:S02]  /*0320*/  MUFU.RCP R8, R8 ;  /* 0x0000000800087308 */ /* 0x001e240000001000 */
[----:B0-----:R-:W-:-:S06]  /*0330*/  VIADD R12, R8, 0xffffffe ;  /* 0x0ffffffe080c7836 */ /* 0x001fcc0000000000 */
[----:B------:R-:W0:Y:S02]  /*0340*/  F2I.FTZ.U32.TRUNC.NTZ R7, R12 ;  /* 0x0000000c00077305 */ /* 0x000e24000021f000 */
[----:B0-----:R-:W-:-:S05]  /*0350*/  IADD3 R5, PT, PT, RZ, -R7, RZ ;  /* 0x80000007ff057210 */ /* 0x001fca0007ffe0ff */
[----:B------:R-:W-:-:S04]  /*0360*/  IMAD R5, R5, R4, RZ ;  /* 0x0000000405057224 */ /* 0x000fc800078e02ff */
[----:B------:R-:W-:Y:S01]  /*0370*/  IMAD.HI.U32 R5, R7, R5, R6 ;  /* 0x0000000507057227 */ /* 0x000fe200078e0006 */
[----:B------:R-:W-:-:S05]  /*0380*/  MOV R7, R9 ;  /* 0x0000000900077202 */ /* 0x000fca0000000f00 */
[----:B------:R-:W-:-:S04]  /*0390*/  IMAD.HI.U32 R6, R5, R7, RZ ;  /* 0x0000000705067227 */ /* 0x000fc800078e00ff */
[----:B------:R-:W-:-:S04]  /*03a0*/  IMAD.MOV R8, RZ, RZ, -R6 ;  /* 0x000000ffff087224 */ /* 0x000fc800078e0a06 */
[----:B------:R-:W-:-:S05]  /*03b0*/  IMAD R7, R4, R8, R7 ;  /* 0x0000000804077224 */ /* 0x000fca00078e0207 */
[----:B------:R-:W-:-:S13]  /*03c0*/  ISETP.GT.U32.AND P2, PT, R4, R7, PT ;  /* 0x000000070400720c */ /* 0x000fda0003f44070 */
[----:B------:R-:W-:Y:S01]  /*03d0*/  @!P2 IMAD.IADD R7, R7, 0x1, -R4 ;  /* 0x000000010707a824 */ /* 0x000fe200078e0a04 */
[----:B------:R-:W-:-:S04]  /*03e0*/  @!P2 IADD3 R6, PT, PT, R6, 0x1, RZ ;  /* 0x000000010606a810 */ /* 0x000fc80007ffe0ff */
[----:B------:R-:W-:Y:S02]  /*03f0*/  ISETP.GE.U32.AND P1, PT, R7, R4, PT ;  /* 0x000000040700720c */ /* 0x000fe40003f26070 */
[----:B------:R-:W-:-:S04]  /*0400*/  LOP3.LUT R7, R10, R11, RZ, 0x3c, !PT ;  /* 0x0000000b0a077212 */ /* 0x000fc800078e3cff */
[----:B------:R-:W-:-:S07]  /*0410*/  ISETP.GE.AND P3, PT, R7, RZ, PT ;  /* 0x000000ff0700720c */ /* 0x000fce0003f66270 */
[----:B------:R-:W-:Y:S01]  /*0420*/  @P1 VIADD R6, R6, 0x1 ;  /* 0x0000000106061836 */ /* 0x000fe20000000000 */
[----:B------:R-:W-:-:S05]  /*0430*/  ISETP.NE.AND P1, PT, R11, RZ, PT ;  /* 0x000000ff0b00720c */ /* 0x000fca0003f25270 */
[----:B------:R-:W-:-:S05]  /*0440*/  @!P3 IMAD.MOV R6, RZ, RZ, -R6 ;  /* 0x000000ffff06b224 */ /* 0x000fca00078e0a06 */
[----:B------:R-:W-:-:S04]  /*0450*/  SEL R6, R13, R6, !P1 ;  /* 0x000000060d067207 */ /* 0x000fc80004800000 */
[----:B------:R-:W-:-:S13]  /*0460*/  ISETP.GE.AND P2, PT, R6, 0x1, PT ;  /* 0x000000010600780c */ /* 0x000fda0003f46270 */
[----:B-1----:R-:W-:Y:S05]  /*0470*/  @!P2 BRA `(.L_x_3) ;  /* 0x000000000060a947 */ /* 0x002fea0003800000 */
.L_x_4:
[----:B------:R-:W-:Y:S01]  /*0480*/  IADD3 R10, PT, PT, R10, -R15, RZ ;  /* 0x8000000f0a0a7210 */ /* 0x000fe20007ffe0ff */
[----:B------:R-:W-:Y:S02]  /*0490*/  IMAD.U32 R2, RZ, RZ, UR8 ;  /* 0x00000008ff027e24 */ /* 0x000fe4000f8e00ff */
[----:B------:R-:W-:Y:S02]  /*04a0*/  IMAD.U32 R3, RZ, RZ, UR9 ;  /* 0x00000009ff037e24 */ /* 0x000fe4000f8e00ff */
[----:B0-----:R-:W-:-:S05]  /*04b0*/  IMAD.WIDE R6, R10, 0x4, R2 ;  /* 0x000000040a067825 */ /* 0x001fca00078e0202 */
[----:B------:R-:W2:Y:S01]  /*04c0*/  LDG.E R11, desc[UR6][R6.64] ;  /* 0x00000006060b7981 */ /* 0x000ea2000c1e1900 */
[----:B------:R-:W-:Y:S02]  /*04d0*/  IABS R8, R10 ;  /* 0x0000000a00087213 */ /* 0x000fe40000000000 */
[----:B------:R-:W-:-:S03]  /*04e0*/  IABS R14, R15 ;  /* 0x0000000f000e7213 */ /* 0x000fc60000000000 */
[----:B------:R-:W-:-:S05]  /*04f0*/  IMAD.HI.U32 R12, R5, R8, RZ ;  /* 0x00000008050c7227 */ /* 0x000fca00078e00ff */
[----:B------:R-:W-:-:S05]  /*0500*/  IADD3 R9, PT, PT, -R12, RZ, RZ ;  /* 0x000000ff0c097210 */ /* 0x000fca0007ffe1ff */
[----:B------:R-:W-:Y:S01]  /*0510*/  IMAD R9, R14, R9, R8 ;  /* 0x000000090e097224 */ /* 0x000fe200078e0208 */
[----:B------:R-:W-:-:S04]  /*0520*/  LOP3.LUT R8, R10, R15, RZ, 0x3c, !PT ;  /* 0x0000000f0a087212 */ /* 0x000fc800078e3cff */
[----:B------:R-:W-:Y:S02]  /*0530*/  ISETP.GT.U32.AND P3, PT, R4, R9, PT ;  /* 0x000000090400720c */ /* 0x000fe40003f64070 */
[----:B------:R-:W-:-:S11]  /*0540*/  ISETP.GE.AND P4, PT, R8, RZ, PT ;  /* 0x000000ff0800720c */ /* 0x000fd60003f86270 */
[----:B------:R-:W-:Y:S02]  /*0550*/  @!P3 IMAD.IADD R9, R9, 0x1, -R14 ;  /* 0x000000010909b824 */ /* 0x000fe400078e0a0e */
[----:B------:R-:W-:-:S03]  /*0560*/  @!P3 VIADD R12, R12, 0x1 ;  /* 0x000000010c0cb836 */ /* 0x000fc60000000000 */
[----:B------:R-:W-:Y:S01]  /*0570*/  ISETP.GE.U32.AND P2, PT, R9, R4, PT ;  /* 0x000000040900720c */ /* 0x000fe20003f46070 */
[----:B------:R-:W-:-:S12]  /*0580*/  IMAD.WIDE R8, R15, 0x4, R6 ;  /* 0x000000040f087825 */ /* 0x000fd800078e0206 */
[----:B------:R-:W-:-:S05]  /*0590*/  @P2 IADD3 R12, PT, PT, R12, 0x1, RZ ;  /* 0x000000010c0c2810 */ /* 0x000fca0007ffe0ff */
[----:B------:R-:W-:-:S05]  /*05a0*/  @!P4 IMAD.MOV R12, RZ, RZ, -R12 ;  /* 0x000000ffff0cc224 */ /* 0x000fca00078e0a0c */
[----:B------:R-:W-:-:S04]  /*05b0*/  SEL R12, R13, R12, !P1 ;  /* 0x0000000c0d0c7207 */ /* 0x000fc80004800000 */
[----:B------:R-:W-:Y:S01]  /*05c0*/  ISETP.GT.AND P2, PT, R12, RZ, PT ;  /* 0x000000ff0c00720c */ /* 0x000fe20003f44270 */
[----:B--2---:R0:W-:Y:S04]  /*05d0*/  STG.E desc[UR6][R8.64], R11 ;  /* 0x0000000b08007986 */ /* 0x0041e8000c101906 */
[----:B------:R0:W-:Y:S08]  /*05e0*/  STG.E desc[UR6][R6.64], RZ ;  /* 0x000000ff06007986 */ /* 0x0001f0000c101906 */
[----:B------:R-:W-:Y:S05]  /*05f0*/  @P2 BRA `(.L_x_4) ;  /* 0xfffffffc00a02947 */ /* 0x000fea000383ffff */
.L_x_3:
[----:B------:R-:W-:Y:S05]  /*0600*/  BSYNC.RECONVERGENT B1 ;  /* 0x0000000000017941 */ /* 0x000fea0003800200 */
.L_x_2:
[----:B------:R-:W-:-:S05]  /*0610*/  IMAD.WIDE R2, R10, 0x4, R2 ;  /* 0x000000040a027825 */ /* 0x000fca00078e0202 */
[----:B------:R1:W-:Y:S02]  /*0620*/  STG.E desc[UR6][R2.64], RZ ;  /* 0x000000ff02007986 */ /* 0x0003e4000c101906 */
.L_x_1:
[----:B------:R-:W-:Y:S05]  /*0630*/  BSYNC.RECONVERGENT B0 ;  /* 0x0000000000007941 */ /* 0x000fea0003800200 */
.L_x_0:
[----:B------:R-:W-:Y:S05]  /*0640*/  @P0 BRA `(.L_x_5) ;  /* 0xfffffff800e00947 */ /* 0x000fea000383ffff */
[----:B------:R-:W-:Y:S05]  /*0650*/  EXIT ;  /* 0x000000000000794d */ /* 0x000fea0003800000 */
.L_x_6:
[----:B------:R-:W-:-:S00]  /*0660*/  BRA `(.L_x_6) ;  /* 0xfffffffc00fc7947 */ /* 0x000fc0000383ffff */
[----:B------:R-:W-:-:S00]  /*0670*/  NOP ;  /* 0x0000000000007918 */ /* 0x000fc00000000000 */
        /* <DEDUP_REMOVED lines=8> */
.L_x_41:


//--------------------- .text._Z19activarRompecabezasPiiii --------------------------
	.section	.text._Z19activarRompecabezasPiiii,"ax",@progbits
	.align	128
        .global         _Z19activarRompecabezasPiiii
        .type           _Z19activarRompecabezasPiiii,@function
        .size           _Z19activarRompecabezasPiiii,(.L_x_42 - _Z19activarRompecabezasPiiii)
        .other          _Z19activarRompecabezasPiiii,@"STO_CUDA_ENTRY STV_DEFAULT"
_Z19activarRompecabezasPiiii:
.text._Z19activarRompecabezasPiiii:
[----:B------:R-:W-:Y:S01]  /*0000*/  LDC R1, c[0x0][0x37c] ;  /* 0x0000df00ff017b82 */ /* 0x000fe20000000800 */
[----:B------:R-:W0:Y:S07]  /*0010*/  S2R R0, SR_TID.X ;  /* 0x0000000000007919 */ /* 0x000e2e0000002100 */
[----:B------:R-:W0:Y:S01]  /*0020*/  S2UR UR6, SR_CTAID.X ;  /* 0x00000000000679c3 */ /* 0x000e220000002500 */
[----:B------:R-:W1:Y:S01]  /*0030*/  LDCU UR4, c[0x0][0x390] ;  /* 0x00007200ff0477ac */ /* 0x000e620008000800 */
[----:B------:R-:W1:Y:S06]  /*0040*/  LDCU UR5, c[0x0][0x38c] ;  /* 0x00007180ff0577ac */ /* 0x000e6c0008000800 */
[----:B------:R-:W0:Y:S01]  /*0050*/  LDC R5, c[0x0][0x360] ;  /* 0x0000d800ff057b82 */ /* 0x000e220000000800 */
[----:B-1----:R-:W-:Y:S01]  /*0060*/  UIMAD UR4, UR4, UR5, URZ ;  /* 0x00000005040472a4 */ /* 0x002fe2000f8e02ff */
[----:B0-----:R-:W-:-:S05]  /*0070*/  IMAD R5, R5, UR6, R0 ;  /* 0x0000000605057c24 */ /* 0x001fca000f8e0200 */
[----:B------:R-:W-:-:S13]  /*0080*/  ISETP.GE.AND P0, PT, R5, UR4, PT ;  /* 0x0000000405007c0c */ /* 0x000fda000bf06270 */
[----:B------:R-:W-:Y:S05]  /*0090*/  @P0 EXIT ;  /* 0x000000000000094d */ /* 0x000fea0003800000 */
[----:B------:R-:W0:Y:S01]  /*00a0*/  LDC.64 R2, c[0x0][0x380] ;  /* 0x0000e000ff027b82 */ /* 0x000e220000000a00 */
[----:B------:R-:W1:Y:S01]  /*00b0*/  LDCU.64 UR4, c[0x0][0x358] ;  /* 0x00006b00ff0477ac */ /* 0x000e620008000a00 */
[----:B------:R-:W2:Y:S01]  /*00c0*/  LDCU UR6, c[0x0][0x388] ;  /* 0x00007100ff0677ac */ /* 0x000ea20008000800 */
[----:B0-----:R-:W-:-:S05]  /*00d0*/  IMAD.WIDE R2, R5, 0x4, R2 ;  /* 0x0000000405027825 */ /* 0x001fca00078e0202 */
[----:B-1----:R-:W2:Y:S02]  /*00e0*/  LDG.E R0, desc[UR4][R2.64] ;  /* 0x0000000402007981 */ /* 0x002ea4000c1e1900 */
[----:B--2---:R-:W-:-:S13]  /*00f0*/  ISETP.NE.AND P0, PT, R0, UR6, PT ;  /* 0x0000000600007c0c */ /* 0x004fda000bf05270 */
[----:B------:R-:W-:Y:S05]  /*0100*/  @P0 EXIT ;  /* 0x000000000000094d */ /* 0x000fea0003800000 */
[----:B------:R-:W-:Y:S01]  /*0110*/  STG.E desc[UR4][R2.64], RZ ;  /* 0x000000ff02007986 */ /* 0x000fe2000c101904 */
[----:B------:R-:W-:Y:S05]  /*0120*/  EXIT ;  /* 0x000000000000794d */ /* 0x000fea0003800000 */
.L_x_7:
        /* <DEDUP_REMOVED lines=13> */
.L_x_42:


//--------------------- .text._Z12activarBombaPiibii --------------------------
	.section	.text._Z12activarBombaPiibii,"ax",@progbits
	.align	128
        .global         _Z12activarBombaPiibii
        .type           _Z12activarBombaPiibii,@function
        .size           _Z12activarBombaPiibii,(.L_x_43 - _Z12activarBombaPiibii)
        .other          _Z12activarBombaPiibii,@"STO_CUDA_ENTRY STV_DEFAULT"
_Z12activarBombaPiibii:
.text._Z12activarBombaPiibii:
[----:B------:R-:W-:Y:S01]  /*0000*/  LDC R1, c[0x0][0x37c] ;  /* 0x0000df00ff017b82 */ /* 0x000fe20000000800 */
[----:B------:R-:W0:Y:S01]  /*0010*/  LDCU.U8 UR4, c[0x0][0x38c] ;  /* 0x00007180ff0477ac */ /* 0x000e220008000000 */
[----:B------:R-:W1:Y:S01]  /*0020*/  S2R R5, SR_TID.X ;  /* 0x0000000000057919 */ /* 0x000e620000002100 */
[----:B0-----:R-:W-:-:S04]  /*0030*/  UPRMT UR4, UR4, 0x8880, URZ ;  /* 0x0000888004047896 */ /* 0x001fc800080000ff */
[----:B------:R-:W-:-:S07]  /*0040*/  UISETP.NE.AND UP0, UPT, UR4, URZ, UPT ;  /* 0x000000ff0400728c */ /* 0x000fce000bf05270 */
[----:B------:R-:W0:Y:S02]  /*0050*/  LDCU.64 UR4, c[0x0][0x358] ;  /* 0x00006b00ff0477ac */ /* 0x000e240008000a00 */
[----:B------:R-:W-:Y:S05]  /*0060*/  BRA.U !UP0, `(.L_x_8) ;  /* 0x00000001082c7547 */ /* 0x000fea000b800000 */
[----:B------:R-:W1:Y:S01]  /*0070*/  LDCU UR6, c[0x0][0x388] ;  /* 0x00007100ff0677ac */ /* 0x000e620008000800 */
[----:B------:R-:W2:Y:S01]  /*0080*/  LDCU UR7, c[0x0][0x390] ;  /* 0x00007200ff0777ac */ /* 0x000ea20008000800 */
[----:B-1----:R-:W-:-:S04]  /*0090*/  VIMNMX R0, PT, PT, R5, UR6, !PT ;  /* 0x0000000605007c48 */ /* 0x002fc8000ffe0100 */
[----:B--2---:R-:W-:-:S13]  /*00a0*/  ISETP.GE.AND P0, PT, R0, UR7, PT ;  /* 0x0000000700007c0c */ /* 0x004fda000bf06270 */
[----:B0-----:R-:W-:Y:S05]  /*00b0*/  @P0 EXIT ;  /* 0x000000000000094d */ /* 0x001fea0003800000 */
[----:B------:R-:W0:Y:S08]  /*00c0*/  LDC R0, c[0x0][0x394] ;  /* 0x0000e500ff007b82 */ /* 0x000e300000000800 */
[----:B------:R-:W1:Y:S01]  /*00d0*/  LDC.64 R2, c[0x0][0x380] ;  /* 0x0000e000ff027b82 */ /* 0x000e620000000a00 */
[----:B0-----:R-:W-:-:S04]  /*00e0*/  IMAD R5, R0, UR6, R5 ;  /* 0x0000000600057c24 */ /* 0x001fc8000f8e0205 */
[----:B-1----:R-:W-:-:S05]  /*00f0*/  IMAD.WIDE R2, R5, 0x4, R2 ;  /* 0x0000000405027825 */ /* 0x002fca00078e0202 */
[----:B------:R-:W-:Y:S01]  /*0100*/  STG.E desc[UR4][R2.64], RZ ;  /* 0x000000ff02007986 */ /* 0x000fe2000c101904 */
[----:B------:R-:W-:Y:S05]  /*0110*/  EXIT ;  /* 0x000000000000794d */ /* 0x000fea0003800000 */
.L_x_8:
[----:B------:R-:W2:Y:S01]  /*0120*/  LDC R4, c[0x0][0x394] ;  /* 0x0000e500ff047b82 */ /* 0x000ea20000000800 */
[----:B------:R-:W1:Y:S02]  /*0130*/  LDCU UR6, c[0x0][0x388] ;  /* 0x00007100ff0677ac */ /* 0x000e640008000800 */
[----:B-1----:R-:W-:-:S04]  /*0140*/  VIMNMX R0, PT, PT, R5, UR6, !PT ;  /* 0x0000000605007c48 */ /* 0x002fc8000ffe0100 */
[----:B--2---:R-:W-:-:S13]  /*0150*/  ISETP.GE.AND P0, PT, R0, R4, PT ;  /* 0x000000040000720c */ /* 0x004fda0003f06270 */
[----:B0-----:R-:W-:Y:S05]  /*0160*/  @P0 EXIT ;  /* 0x000000000000094d */ /* 0x001fea0003800000 */
[----:B------:R-:W0:Y:S01]  /*0170*/  LDC.64 R2, c[0x0][0x380] ;  /* 0x0000e000ff027b82 */ /* 0x000e220000000a00 */
[----:B------:R-:W-:-:S04]  /*0180*/  IMAD R5, R5, R4, UR6 ;  /* 0x0000000605057e24 */ /* 0x000fc8000f8e0204 */
[----:B0-----:R-:W-:-:S05]  /*0190*/  IMAD.WIDE R2, R5, 0x4, R2 ;  /* 0x0000000405027825 */ /* 0x001fca00078e0202 */
[----:B------:R-:W-:Y:S01]  /*01a0*/  STG.E desc[UR4][R2.64], RZ ;  /* 0x000000ff02007986 */ /* 0x000fe2000c101904 */
[----:B------:R-:W-:Y:S05]  /*01b0*/  EXIT ;  /* 0x000000000000794d */ /* 0x000fea0003800000 */
.L_x_9:
        /* <DEDUP_REMOVED lines=12> */
.L_x_43:


//--------------------- .text._Z15eliminarBloquesPiiii --------------------------
	.section	.text._Z15eliminarBloquesPiiii,"ax",@progbits
	.align	128
        .global         _Z15eliminarBloquesPiiii
        .type           _Z15eliminarBloquesPiiii,@function
        .size           _Z15eliminarBloquesPiiii,(.L_x_44 - _Z15eliminarBloquesPiiii)
        .other          _Z15eliminarBloquesPiiii,@"STO_CUDA_ENTRY STV_DEFAULT"
_Z15eliminarBloquesPiiii:
.text._Z15eliminarBloquesPiiii:
[----:B------:R-:W-:Y:S08]  /*0000*/  LDC R1, c[0x0][0x37c] ;  /* 0x0000df00ff017b82 */ /* 0x000ff00000000800 */
[----:B------:R-:W0:Y:S01]  /*0010*/  LDC R9, c[0x0][0x388] ;  /* 0x0000e200ff097b82 */ /* 0x000e220000000800 */
[----:B------:R-:W1:Y:S07]  /*0020*/  LDCU.64 UR4, c[0x0][0x380] ;  /* 0x00007000ff0477ac */ /* 0x000e6e0008000a00 */
[----:B------:R-:W2:Y:S01]  /*0030*/  LDC R0, c[0x0][0x38c] ;  /* 0x0000e300ff007b82 */ /* 0x000ea20000000800 */
[----:B------:R-:W3:Y:S01]  /*0040*/  S2R R8, SR_TID.X ;  /* 0x0000000000087919 */ /* 0x000ee20000002100 */
[----:B------:R-:W4:Y:S01]  /*0050*/  LDCU.64 UR8, c[0x0][0x358] ;  /* 0x00006b00ff0877ac */ /* 0x000f220008000a00 */
[----:B------:R-:W0:Y:S05]  /*0060*/  LDCU UR7, c[0x0][0x390] ;  /* 0x00007200ff0777ac */ /* 0x000e2a0008000800 */
[----:B------:R-:W2:Y:S01]  /*0070*/  LDC R7, c[0x0][0x390] ;  /* 0x0000e400ff077b82 */ /* 0x000ea20000000800 */
[----:B-1----:R-:W-:-:S02]  /*0080*/  IMAD.U32 R2, RZ, RZ, UR4 ;  /* 0x00000004ff027e24 */ /* 0x002fc4000f8e00ff */
[----:B------:R-:W-:Y:S01]  /*0090*/  IMAD.U32 R3, RZ, RZ, UR5 ;  /* 0x00000005ff037e24 */ /* 0x000fe2000f8e00ff */
[----:B0-----:R-:W-:-:S04]  /*00a0*/  IABS R6, R9 ;  /* 0x0000000900067213 */ /* 0x001fc80000000000 */
[----:B------:R-:W0:Y:S01]  /*00b0*/  I2F.RP R12, R6 ;  /* 0x00000006000c7306 */ /* 0x000e220000209400 */
[----:B------:R-:W3:Y:S01]  /*00c0*/  LDC R13, c[0x0][0x360] ;  /* 0x0000d800ff0d7b82 */ /* 0x000ee20000000800 */
[----:B--2---:R-:W-:-:S06]  /*00d0*/  IMAD R5, R9, R0, R7 ;  /* 0x0000000009057224 */ /* 0x004fcc00078e0207 */
[----:B0-----:R-:W0:Y:S01]  /*00e0*/  MUFU.RCP R12, R12 ;  /* 0x0000000c000c7308 */ /* 0x001e220000001000 */
[----:B------:R-:W3:Y:S01]  /*00f0*/  S2UR UR4, SR_CTAID.X ;  /* 0x00000000000479c3 */ /* 0x000ee20000002500 */
[----:B------:R-:W-:-:S06]  /*0100*/  IMAD.WIDE R4, R5, 0x4, R2 ;  /* 0x0000000405047825 */ /* 0x000fcc00078e0202 */
[----:B----4-:R1:W5:Y:S01]  /*0110*/  LDG.E R4, desc[UR8][R4.64] ;  /* 0x0000000804047981 */ /* 0x010362000c1e1900 */
[----:B------:R-:W-:Y:S01]  /*0120*/  IMAD R15, R9, R9, RZ ;  /* 0x00000009090f7224 */ /* 0x000fe200078e02ff */
[----:B------:R-:W2:Y:S01]  /*0130*/  LDCU UR5, c[0x0][0x38c] ;  /* 0x00007180ff0577ac */ /* 0x000ea20008000800 */
[----:B------:R-:W-:Y:S01]  /*0140*/  BSSY.RECONVERGENT B0, `(.L_x_10) ;  /* 0x00000f4000007945 */ /* 0x000fe20003800200 */
[----:B0-----:R-:W-:-:S04]  /*0150*/  IADD3 R10, PT, PT, R12, 0xffffffe, RZ ;  /* 0x0ffffffe0c0a7810 */ /* 0x001fc80007ffe0ff */
[----:B------:R0:W1:Y:S01]  /*0160*/  F2I.FTZ.U32.TRUNC.NTZ R11, R10 ;  /* 0x0000000a000b7305 */ /* 0x000062000021f000 */
[----:B---3--:R-:W-:Y:S02]  /*0170*/  IMAD R8, R13, UR4, R8 ;  /* 0x000000040d087c24 */ /* 0x008fe4000f8e0208 */
[----:B0-----:R-:W-:-:S03]  /*0180*/  IMAD.MOV.U32 R10, RZ, RZ, RZ ;  /* 0x000000ffff0a7224 */ /* 0x001fc600078e00ff */
[----:B------:R-:W-:Y:S01]  /*0190*/  IABS R13, R8 ;  /* 0x00000008000d7213 */ /* 0x000fe20000000000 */
[----:B-1----:R-:W-:-:S04]  /*01a0*/  IMAD.MOV R5, RZ, RZ, -R11 ;  /* 0x000000ffff057224 */ /* 0x002fc800078e0a0b */
[----:B------:R-:W-:-:S04]  /*01b0*/  IMAD R5, R5, R6, RZ ;  /* 0x0000000605057224 */ /* 0x000fc800078e02ff */
[----:B------:R-:W-:Y:S01]  /*01c0*/  IMAD.HI.U32 R11, R11, R5, R10 ;  /* 0x000000050b0b7227 */ /* 0x000fe200078e000a */
[----:B------:R-:W-:-:S05]  /*01d0*/  LOP3.LUT R10, RZ, R9, RZ, 0x33, !PT ;  /* 0x00000009ff0a7212 */ /* 0x000fca00078e33ff */
[----:B------:R-:W-:-:S05]  /*01e0*/  IMAD.HI.U32 R11, R11, R13, RZ ;  /* 0x0000000d0b0b7227 */ /* 0x000fca00078e00ff */
[----:B------:R-:W-:-:S05]  /*01f0*/  IADD3 R5, PT, PT, -R11, RZ, RZ ;  /* 0x000000ff0b057210 */ /* 0x000fca0007ffe1ff */
[----:B------:R-:W-:Y:S01]  /*0200*/  IMAD R13, R6, R5, R13 ;  /* 0x00000005060d7224 */ /* 0x000fe200078e020d */
[----:B------:R-:W-:-:S04]  /*0210*/  LOP3.LUT R5, R8, R9, RZ, 0x3c, !PT ;  /* 0x0000000908057212 */ /* 0x000fc800078e3cff */
[----:B------:R-:W-:Y:S02]  /*0220*/  ISETP.GT.U32.AND P2, PT, R6, R13, PT ;  /* 0x0000000d0600720c */ /* 0x000fe40003f44070 */
[----:B------:R-:W-:Y:S01]  /*0230*/  ISETP.GE.AND P0, PT, R5, RZ, PT ;  /* 0x000000ff0500720c */ /* 0x000fe20003f06270 */
[----:B--2---:R-:W-:-:S10]  /*0240*/  IMAD.U32 R5, RZ, RZ, UR5 ;  /* 0x00000005ff057e24 */ /* 0x004fd4000f8e00ff */
[----:B------:R-:W-:Y:S02]  /*0250*/  @!P2 IMAD.IADD R13, R13, 0x1, -R6 ;  /* 0x000000010d0da824 */ /* 0x000fe400078e0a06 */
[----:B------:R-:W-:-:S03]  /*0260*/  @!P2 VIADD R11, R11, 0x1 ;  /* 0x000000010b0ba836 */ /* 0x000fc60000000000 */
[----:B------:R-:W-:-:S13]  /*0270*/  ISETP.GE.U32.AND P1, PT, R13, R6, PT ;  /* 0x000000060d00720c */ /* 0x000fda0003f26070 */
[----:B------:R-:W-:Y:S02]  /*0280*/  @P1 IADD3 R11, PT, PT, R11, 0x1, RZ ;  /* 0x000000010b0b1810 */ /* 0x000fe40007ffe0ff */
[----:B------:R-:W-:-:S03]  /*0290*/  ISETP.NE.AND P1, PT, R9, RZ, PT ;  /* 0x000000ff0900720c */ /* 0x000fc60003f25270 */
[----:B------:R-:W-:-:S05]  /*02a0*/  @!P0 IMAD.MOV R11, RZ, RZ, -R11 ;  /* 0x000000ffff0b8224 */ /* 0x000fca00078e0a0b */
[----:B------:R-:W-:-:S04]  /*02b0*/  SEL R11, R10, R11, !P1 ;  /* 0x0000000b0a0b7207 */ /* 0x000fc80004800000 */
[----:B------:R-:W-:-:S04]  /*02c0*/  ISETP.NE.AND P0, PT, R11, R0, PT ;  /* 0x000000000b00720c */ /* 0x000fc80003f05270 */
[----:B------:R-:W-:-:S13]  /*02d0*/  ISETP.GE.OR P0, PT, R8, R15, P0 ;  /* 0x0000000f0800720c */ /* 0x000fda0000706670 */
[----:B------:R-:W-:Y:S05]  /*02e0*/  @P0 BRA `(.L_x_11) ;  /* 0x0000000400800947 */ /* 0x000fea0003800000 */
[----:B------:R-:W0:Y:S01]  /*02f0*/  LDCU UR4, c[0x0][0x390] ;  /* 0x00007200ff0477ac */ /* 0x000e220008000800 */
[----:B------:R-:W-:Y:S02]  /*0300*/  ISETP.GE.AND P0, PT, R7, 0x1, PT ;  /* 0x000000010700780c */ /* 0x000fe40003f06270 */
[----:B0-----:R-:W-:Y:S01]  /*0310*/  MOV R8, UR4 ;  /* 0x0000000400087c02 */ /* 0x001fe20008000f00 */
[----:B------:R-:W-:-:S10]  /*0320*/  IMAD.U32 R5, RZ, RZ, UR4 ;  /* 0x00000004ff057e24 */ /* 0x000fd4000f8e00ff */
[----:B------:R-:W-:Y:S05]  /*0330*/  @!P0 BRA `(.L_x_12) ;  /* 0x0000000000388947 */ /* 0x000fea0003800000 */
[----:B------:R-:W-:Y:S01]  /*0340*/  IMAD R0, R9, R0, -0x1 ;  /* 0xffffffff09007424 */ /* 0x000fe200078e0200 */
[----:B------:R-:W0:Y:S01]  /*0350*/  LDCU.64 UR10, c[0x0][0x380] ;  /* 0x00007000ff0a77ac */ /* 0x000e220008000a00 */
[----:B------:R-:W-:-:S07]  /*0360*/  IMAD.U32 R5, RZ, RZ, UR4 ;  /* 0x00000004ff057e24 */ /* 0x000fce000f8e00ff */
.L_x_13:
[----:B------:R-:W-:Y:S01]  /*0370*/  IADD3 R7, PT, PT, R0, R5, RZ ;  /* 0x0000000500077210 */ /* 0x000fe20007ffe0ff */
[----:B0-----:R-:W-:Y:S02]  /*0380*/  IMAD.U32 R2, RZ, RZ, UR10 ;  /* 0x0000000aff027e24 */ /* 0x001fe4000f8e00ff */
[----:B------:R-:W-:Y:S02]  /*0390*/  IMAD.U32 R3, RZ, RZ, UR11 ;  /* 0x0000000bff037e24 */ /* 0x000fe4000f8e00ff */
[----:B------:R-:W-:-:S06]  /*03a0*/  IMAD.WIDE R6, R7, 0x4, R2 ;  /* 0x0000000407067825 */ /* 0x000fcc00078e0202 */
[----:B------:R-:W2:Y:S02]  /*03b0*/  LDG.E R7, desc[UR8][R6.64] ;  /* 0x0000000806077981 */ /* 0x000ea4000c1e1900 */
[----:B--2--5:R-:W-:-:S13]  /*03c0*/  ISETP.NE.AND P0, PT, R7, R4, PT ;  /* 0x000000040700720c */ /* 0x024fda0003f05270 */
[----:B------:R-:W-:Y:S05]  /*03d0*/  @P0 BRA `(.L_x_12) ;  /* 0x0000000000100947 */ /* 0x000fea0003800000 */
[C---:B------:R-:W-:Y:S02]  /*03e0*/  ISETP.GT.U32.AND P0, PT, R5.reuse, 0x1, PT ;  /* 0x000000010500780c */ /* 0x040fe40003f04070 */
[----:B------:R-:W-:-:S11]  /*03f0*/  IADD3 R5, PT, PT, R5, -0x1, RZ ;  /* 0xffffffff05057810 */ /* 0x000fd60007ffe0ff */
[----:B------:R-:W-:Y:S05]  /*0400*/  @P0 BRA `(.L_x_13) ;  /* 0xfffffffc00d80947 */ /* 0x000fea000383ffff */
[----:B------:R-:W-:-:S07]  /*0410*/  IMAD.MOV.U32 R5, RZ, RZ, RZ ;  /* 0x000000ffff057224 */ /* 0x000fce00078e00ff */
.L_x_12:
[----:B------:R-:W0:Y:S01]  /*0420*/  LDC R9, c[0x0][0x388] ;  /* 0x0000e200ff097b82 */ /* 0x000e220000000800 */
[----:B------:R-:W1:Y:S01]  /*0430*/  LDCU UR4, c[0x0][0x390] ;  /* 0x00007200ff0477ac */ /* 0x000e620008000800 */
[----:B0-----:R-:W-:-:S04]  /*0440*/  IADD3 R0, PT, PT, R9, -0x1, RZ ;  /* 0xffffffff09007810 */ /* 0x001fc80007ffe0ff */
[----:B-1----:R-:W-:-:S13]  /*0450*/  ISETP.GT.AND P0, PT, R0, UR4, PT ;  /* 0x0000000400007c0c */ /* 0x002fda000bf04270 */
[----:B------:R-:W-:Y:S05]  /*0460*/  @!P0 BRA `(.L_x_14) ;  /* 0x00000000003c8947 */ /* 0x000fea0003800000 */
[----:B------:R-:W0:Y:S01]  /*0470*/  LDC R2, c[0x0][0x38c] ;  /* 0x0000e300ff027b82 */ /* 0x000e220000000800 */
[----:B------:R-:W1:Y:S07]  /*0480*/  LDCU.64 UR10, c[0x0][0x380] ;  /* 0x00007000ff0a77ac */ /* 0x000e6e0008000a00 */
[----:B------:R-:W2:Y:S01]  /*0490*/  LDC R8, c[0x0][0x390] ;  /* 0x0000e400ff087b82 */ /* 0x000ea20000000800 */
[----:B01----:R-:W-:-:S07]  /*04a0*/  IMAD R9, R9, R2, 0x1 ;  /* 0x0000000109097424 */ /* 0x003fce00078e0202 */
.L_x_15:
[----:B------:R-:W-:Y:S01]  /*04b0*/  MOV R2, UR10 ;  /* 0x0000000a00027c02 */ /* 0x000fe20008000f00 */
[----:B--2---:R-:W-:Y:S02]  /*04c0*/  IMAD.IADD R7, R9, 0x1, R8 ;  /* 0x0000000109077824 */ /* 0x004fe400078e0208 */
[----:B------:R-:W-:Y:S02]  /*04d0*/  IMAD.U32 R3, RZ, RZ, UR11 ;  /* 0x0000000bff037e24 */ /* 0x000fe4000f8e00ff */
[----:B------:R-:W-:-:S06]  /*04e0*/  IMAD.WIDE R6, R7, 0x4, R2 ;  /* 0x0000000407067825 */ /* 0x000fcc00078e0202 */
[----:B------:R-:W2:Y:S02]  /*04f0*/  LDG.E R7, desc[UR8][R6.64] ;  /* 0x0000000806077981 */ /* 0x000ea4000c1e1900 */
[----:B--2--5:R-:W-:-:S13]  /*0500*/  ISETP.NE.AND P0, PT, R7, R4, PT ;  /* 0x000000040700720c */ /* 0x024fda0003f05270 */
[----:B------:R-:W-:Y:S05]  /*0510*/  @P0 BRA `(.L_x_14) ;  /* 0x0000000000100947 */ /* 0x000fea0003800000 */
[----:B------:R-:W-:-:S04]  /*0520*/  IADD3 R8, PT, PT, R8, 0x1, RZ ;  /* 0x0000000108087810 */ /* 0x000fc80007ffe0ff */
[----:B------:R-:W-:-:S13]  /*0530*/  ISETP.NE.AND P0, PT, R8, R0, PT ;  /* 0x000000000800720c */ /* 0x000fda0003f05270 */
[----:B------:R-:W-:Y:S05]  /*0540*/  @P0 BRA `(.L_x_15) ;  /* 0xfffffffc00d80947 */ /* 0x000fea000383ffff */
[----:B------:R-:W-:-:S07]  /*0550*/  IMAD.MOV.U32 R8, RZ, RZ, R0 ;  /* 0x000000ffff087224 */ /* 0x000fce00078e0000 */
.L_x_14:
[----:B------:R-:W-:-:S13]  /*0560*/  ISETP.GT.AND P0, PT, R8, R5, PT ;  /* 0x000000050800720c */ /* 0x000fda0003f04270 */
[----:B------:R-:W-:Y:S05]  /*0570*/  @!P0 BRA `(.L_x_16) ;  /* 0x0000000800c08947 */ /* 0x000fea0003800000 */
[----:B------:R-:W-:-:S04]  /*0580*/  IADD3 R8, PT, PT, -R5, R8, RZ ;  /* 0x0000000805087210 */ /* 0x000fc80007ffe1ff */
[C---:B------:R-:W-:Y:S01]  /*0590*/  ISETP.GE.U32.AND P0, PT, R8.reuse, 0x7, PT ;  /* 0x000000070800780c */ /* 0x040fe20003f06070 */
[----:B-----5:R-:W-:-:S05]  /*05a0*/  VIADD R4, R8, 0x1 ;  /* 0x0000000108047836 */ /* 0x020fca0000000000 */
[----:B------:R-:W-:-:S04]  /*05b0*/  LOP3.LUT R10, R4, 0x7, RZ, 0xc0, !PT ;  /* 0x00000007040a7812 */ /* 0x000fc800078ec0ff */
[----:B------:R-:W-:-:S03]  /*05c0*/  ISETP.NE.AND P1, PT, R10, RZ, PT ;  /* 0x000000ff0a00720c */ /* 0x000fc60003f25270 */
[----:B------:R-:W-:Y:S10]  /*05d0*/  @!P0 BRA `(.L_x_17) ;  /* 0x0000000000548947 */ /* 0x000ff40003800000 */
[----:B------:R-:W0:Y:S01]  /*05e0*/  LDC.64 R8, c[0x0][0x388] ;  /* 0x0000e200ff087b82 */ /* 0x000e220000000a00 */
[----:B------:R-:W-:Y:S01]  /*05f0*/  LOP3.LUT R0, R4, 0xfffffff8, RZ, 0xc0, !PT ;  /* 0xfffffff804007812 */ /* 0x000fe200078ec0ff */
[----:B------:R-:W1:Y:S03]  /*0600*/  LDCU.64 UR10, c[0x0][0x380] ;  /* 0x00007000ff0a77ac */ /* 0x000e660008000a00 */
[----:B------:R-:W-:Y:S01]  /*0610*/  IADD3 R0, PT, PT, -R0, RZ, RZ ;  /* 0x000000ff00007210 */ /* 0x000fe20007ffe1ff */
[----:B01----:R-:W-:-:S07]  /*0620*/  IMAD R9, R8, R9, R5 ;  /* 0x0000000908097224 */ /* 0x003fce00078e0205 */
.L_x_18:
[----:B------:R-:W-:Y:S01]  /*0630*/  MOV R3, UR11 ;  /* 0x0000000b00037c02 */ /* 0x000fe20008000f00 */
[----:B------:R-:W-:Y:S01]  /*0640*/  IMAD.U32 R2, RZ, RZ, UR10 ;  /* 0x0000000aff027e24 */ /* 0x000fe2000f8e00ff */
[----:B------:R-:W-:Y:S01]  /*0650*/  IADD3 R5, PT, PT, R5, 0x8, RZ ;  /* 0x0000000805057810 */ /* 0x000fe20007ffe0ff */
[----:B------:R-:W-:Y:S02]  /*0660*/  VIADD R0, R0, 0x8 ;  /* 0x0000000800007836 */ /* 0x000fe40000000000 */
[----:B0-----:R-:W-:-:S03]  /*0670*/  IMAD.WIDE R6, R9, 0x4, R2 ;  /* 0x0000000409067825 */ /* 0x001fc600078e0202 */
[----:B------:R-:W-:Y:S01]  /*0680*/  ISETP.NE.AND P0, PT, R0, RZ, PT ;  /* 0x000000ff0000720c */ /* 0x000fe20003f05270 */
[----:B------:R-:W-:Y:S01]  /*0690*/  VIADD R9, R9, 0x8 ;  /* 0x0000000809097836 */ /* 0x000fe20000000000 */
[----:B------:R0:W-:Y:S04]  /*06a0*/  STG.E desc[UR8][R6.64], RZ ;  /* 0x000000ff06007986 */ /* 0x0001e8000c101908 */
[----:B------:R0:W-:Y:S04]  /*06b0*/  STG.E desc[UR8][R6.64+0x4], RZ ;  /* 0x000004ff06007986 */ /* 0x0001e8000c101908 */
[----:B------:R0:W-:Y:S04]  /*06c0*/  STG.E desc[UR8][R6.64+0x8], RZ ;  /* 0x000008ff06007986 */ /* 0x0001e8000c101908 */
[----:B------:R0:W-:Y:S04]  /*06d0*/  STG.E desc[UR8][R6.64+0xc], RZ ;  /* 0x00000cff06007986 */ /* 0x0001e8000c101908 */
[----:B------:R0:W-:Y:S04]  /*06e0*/  STG.E desc[UR8][R6.64+0x10], RZ ;  /* 0x000010ff06007986 */ /* 0x0001e8000c101908 */
[----:B------:R0:W-:Y:S04]  /*06f0*/  STG.E desc[UR8][R6.64+0x14], RZ ;  /* 0x000014ff06007986 */ /* 0x0001e8000c101908 */
[----:B------:R0:W-:Y:S04]  /*0700*/  STG.E desc[UR8][R6.64+0x18], RZ ;  /* 0x000018ff06007986 */ /* 0x0001e8000c101908 */
[----:B------:R0:W-:Y:S01]  /*0710*/  STG.E desc[UR8][R6.64+0x1c], RZ ;  /* 0x00001cff06007986 */ /* 0x0001e2000c101908 */
[----:B------:R-:W-:Y:S05]  /*0720*/  @P0 BRA `(.L_x_18) ;  /* 0xfffffffc00c00947 */ /* 0x000fea000383ffff */
.L_x_17:
[----:B------:R-:W-:Y:S05]  /*0730*/  @!P1 BRA `(.L_x_16) ;  /* 0x0000000800509947 */ /* 0x000fea0003800000 */
[----:B------:R-:W-:Y:S02]  /*0740*/  ISETP.GE.U32.AND P0, PT, R10, 0x4, PT ;  /* 0x000000040a00780c */ /* 0x000fe40003f06070 */
[----:B------:R-:W-:-:S04]  /*0750*/  LOP3.LUT R0, R4, 0x3, RZ, 0xc0, !PT ;  /* 0x0000000304007812 */ /* 0x000fc800078ec0ff */
[----:B------:R-:W-:-:S07]  /*0760*/  ISETP.NE.AND P1, PT, R0, RZ, PT ;  /* 0x000000ff0000720c */ /* 0x000fce0003f25270 */
[----:B0-----:R-:W0:Y:S02]  /*0770*/  @P0 LDC.64 R6, c[0x0][0x388] ;  /* 0x0000e200ff060b82 */ /* 0x001e240000000a00 */
[----:B0-----:R-:W-:Y:S01]  /*0780*/  @P0 IMAD R7, R6, R7, R5 ;  /* 0x0000000706070224 */ /* 0x001fe200078e0205 */
[----:B------:R-:W-:-:S03]  /*0790*/  @P0 IADD3 R5, PT, PT, R5, 0x4, RZ ;  /* 0x0000000405050810 */ /* 0x000fc60007ffe0ff */
[----:B------:R-:W-:-:S05]  /*07a0*/  @P0 IMAD.WIDE R6, R7, 0x4, R2 ;  /* 0x0000000407060825 */ /* 0x000fca00078e0202 */
[----:B------:R4:W-:Y:S04]  /*07b0*/  @P0 STG.E desc[UR8][R6.64], RZ ;  /* 0x000000ff06000986 */ /* 0x0009e8000c101908 */
[----:B------:R4:W-:Y:S04]  /*07c0*/  @P0 STG.E desc[UR8][R6.64+0x4], RZ ;  /* 0x000004ff06000986 */ /* 0x0009e8000c101908 */
[----:B------:R4:W-:Y:S04]  /*07d0*/  @P0 STG.E desc[UR8][R6.64+0x8], RZ ;  /* 0x000008ff06000986 */ /* 0x0009e8000c101908 */
[----:B------:R4:W-:Y:S01]  /*07e0*/  @P0 STG.E desc[UR8][R6.64+0xc], RZ ;  /* 0x00000cff06000986 */ /* 0x0009e2000c101908 */
[----:B------:R-:W-:Y:S05]  /*07f0*/  @!P1 BRA `(.L_x_16) ;  /* 0x0000000800209947 */ /* 0x000fea0003800000 */
[----:B------:R-:W-:Y:S02]  /*0800*/  ISETP.NE.AND P0, PT, R0, 0x1, PT ;  /* 0x000000010000780c */ /* 0x000fe40003f05270 */
[----:B------:R-:W-:-:S04]  /*0810*/  LOP3.LUT R0, R4, 0x1, RZ, 0xc0, !PT ;  /* 0x0000000104007812 */ /* 0x000fc800078ec0ff */
[----:B------:R-:W-:-:S07]  /*0820*/  ISETP.NE.U32.AND P1, PT, R0, 0x1, PT ;  /* 0x000000010000780c */ /* 0x000fce0003f25070 */
[----:B----4-:R-:W0:Y:S02]  /*0830*/  @P0 LDC.64 R6, c[0x0][0x388] ;  /* 0x0000e200ff060b82 */ /* 0x010e240000000a00 */
[----:B0-----:R-:W-:Y:S02]  /*0840*/  @P0 IMAD R7, R6, R7, R5 ;  /* 0x0000000706070224 */ /* 0x001fe400078e0205 */
[----:B------:R-:W-:Y:S02]  /*0850*/  @P0 VIADD R5, R5, 0x2 ;  /* 0x0000000205050836 */ /* 0x000fe40000000000 */
[----:B------:R-:W-:-:S05]  /*0860*/  @P0 IMAD.WIDE R6, R7, 0x4, R2 ;  /* 0x0000000407060825 */ /* 0x000fca00078e0202 */
[----:B------:R0:W-:Y:S04]  /*0870*/  @P0 STG.E desc[UR8][R6.64], RZ ;  /* 0x000000ff06000986 */ /* 0x0001e8000c101908 */
[----:B------:R0:W-:Y:S01]  /*0880*/  @P0 STG.E desc[UR8][R6.64+0x4], RZ ;  /* 0x000004ff06000986 */ /* 0x0001e2000c101908 */
[----:B------:R-:W-:Y:S05]  /*0890*/  @P1 BRA `(.L_x_16) ;  /* 0x0000000400f81947 */ /* 0x000fea0003800000 */
[----:B0-----:R-:W0:Y:S02]  /*08a0*/  LDC.64 R6, c[0x0][0x388] ;  /* 0x0000e200ff067b82 */ /* 0x001e240000000a00 */
[----:B0-----:R-:W-:-:S04]  /*08b0*/  IMAD R5, R6, R7, R5 ;  /* 0x0000000706057224 */ /* 0x001fc800078e0205 */
[----:B------:R-:W-:-:S05]  /*08c0*/  IMAD.WIDE R2, R5, 0x4, R2 ;  /* 0x0000000405027825 */ /* 0x000fca00078e0202 */
[----:B------:R0:W-:Y:S01]  /*08d0*/  STG.E desc[UR8][R2.64], RZ ;  /* 0x000000ff02007986 */ /* 0x0001e2000c101908 */
[----:B------:R-:W-:Y:S05]  /*08e0*/  BRA `(.L_x_16) ;  /* 0x0000000400e47947 */ /* 0x000fea0003800000 */
.L_x_11:
[----:B------:R-:W-:Y:S02]  /*08f0*/  ISETP.GE.AND P2, PT, R8, RZ, PT ;  /* 0x000000ff0800720c */ /* 0x000fe40003f46270 */
[----:B------:R-:W-:Y:S02]  /*0900*/  ISETP.GT.U32.AND P0, PT, R6, R13, PT ;  /* 0x0000000d0600720c */ /* 0x000fe40003f04070 */
[----:B------:R-:W-:-:S04]  /*0910*/  IADD3 R6, PT, PT, R13, -R6, RZ ;  /* 0x800000060d067210 */ /* 0x000fc80007ffe0ff */
[----:B------:R-:W-:-:S05]  /*0920*/  SEL R13, R6, R13, !P0 ;  /* 0x0000000d060d7207 */ /* 0x000fca0004000000 */
[----:B------:R-:W-:-:S05]  /*0930*/  @!P2 IMAD.MOV R13, RZ, RZ, -R13 ;  /* 0x000000ffff0da224 */ /* 0x000fca00078e0a0d */
[----:B------:R-:W-:-:S04]  /*0940*/  SEL R10, R10, R13, !P1 ;  /* 0x0000000d0a0a7207 */ /* 0x000fc80004800000 */
[----:B------:R-:W-:-:S04]  /*0950*/  ISETP.NE.AND P0, PT, R10, R7, PT ;  /* 0x000000070a00720c */ /* 0x000fc80003f05270 */
[----:B------:R-:W-:-:S13]  /*0960*/  ISETP.GE.OR P0, PT, R8, R15, P0 ;  /* 0x0000000f0800720c */ /* 0x000fda0000706670 */
[----:B------:R-:W-:Y:S05]  /*0970*/  @P0 BRA `(.L_x_16) ;  /* 0x0000000400c00947 */ /* 0x000fea0003800000 */
[----:B------:R-:W0:Y:S01]  /*0980*/  LDC R8, c[0x0][0x388] ;  /* 0x0000e200ff087b82 */ /* 0x000e220000000800 */
[----:B------:R-:W-:Y:S01]  /*0990*/  VIMNMX R0, PT, PT, RZ, R0, PT ;  /* 0x00000000ff007248 */ /* 0x000fe20003fe0100 */
[----:B------:R-:W-:-:S06]  /*09a0*/  UMOV UR4, UR5 ;  /* 0x0000000500047c82 */ /* 0x000fcc0008000000 */
[----:B------:R-:W1:Y:S08]  /*09b0*/  LDC R9, c[0x0][0x390] ;  /* 0x0000e400ff097b82 */ /* 0x000e700000000800 */
[----:B------:R-:W2:Y:S02]  /*09c0*/  LDC.64 R6, c[0x0][0x380] ;  /* 0x0000e000ff067b82 */ /* 0x000ea40000000a00 */
.L_x_20:
[----:B------:R-:W-:Y:S02]  /*09d0*/  UISETP.GE.AND UP0, UPT, UR4, 0x1, UPT ;  /* 0x000000010400788c */ /* 0x000fe4000bf06270 */
[----:B------:R-:W-:-:S07]  /*09e0*/  UMOV UR6, UR4 ;  /* 0x0000000400067c82 */ /* 0x000fce0008000000 */
[----:B------:R-:W-:Y:S05]  /*09f0*/  BRA.U !UP0, `(.L_x_19) ;  /* 0x00000001081c7547 */ /* 0x000fea000b800000 */
[----:B------:R-:W-:-:S06]  /*0a00*/  UIADD3 UR4, UPT, UPT, UR4, -0x1, URZ ;  /* 0xffffffff04047890 */ /* 0x000fcc000fffe0ff */
[----:B01----:R-:W-:-:S04]  /*0a10*/  IMAD R3, R8, UR4, R9 ;  /* 0x0000000408037c24 */ /* 0x003fc8000f8e0209 */
[----:B--2---:R-:W-:-:S06]  /*0a20*/  IMAD.WIDE R2, R3, 0x4, R6 ;  /* 0x0000000403027825 */ /* 0x004fcc00078e0206 */
[----:B------:R-:W2:Y:S02]  /*0a30*/  LDG.E R3, desc[UR8][R2.64] ;  /* 0x0000000802037981 */ /* 0x000ea4000c1e1900 */
[----:B--2--5:R-:W-:-:S13]  /*0a40*/  ISETP.NE.AND P0, PT, R3, R4, PT ;  /* 0x000000040300720c */ /* 0x024fda0003f05270 */
[----:B------:R-:W-:Y:S05]  /*0a50*/  @!P0 BRA `(.L_x_20) ;  /* 0xfffffffc00dc8947 */ /* 0x000fea000383ffff */
[----:B------:R-:W-:-:S07]  /*0a60*/  MOV R0, UR6 ;  /* 0x0000000600007c02 */ /* 0x000fce0008000f00 */
.L_x_19:
[----:B01----:R-:W0:Y:S01]  /*0a70*/  LDC.64 R8, c[0x0][0x388] ;  /* 0x0000e200ff087b82 */ /* 0x003e220000000a00 */
[----:B------:R-:W-:Y:S07]  /*0a80*/  BSSY.RECONVERGENT B1, `(.L_x_21) ;  /* 0x000000f000017945 */ /* 0x000fee0003800200 */
[----:B------:R-:W1:Y:S08]  /*0a90*/  LDC R10, c[0x0][0x388] ;  /* 0x0000e200ff0a7b82 */ /* 0x000e700000000800 */
[----:B--2---:R-:W2:Y:S01]  /*0aa0*/  LDC.64 R6, c[0x0][0x380] ;  /* 0x0000e000ff067b82 */ /* 0x004ea20000000a00 */
[----:B0-----:R-:W-:-:S07]  /*0ab0*/  VIADDMNMX R8, R8, 0xffffffff, R9, !PT ;  /* 0xffffffff08087846 */ /* 0x001fce0007800109 */
.L_x_23:
[----:B------:R-:W-:Y:S01]  /*0ac0*/  ISETP.NE.AND P0, PT, R5, R8, PT ;  /* 0x000000080500720c */ /* 0x000fe20003f05270 */
[----:B------:R-:W-:-:S12]  /*0ad0*/  IMAD.MOV.U32 R9, RZ, RZ, R5 ;  /* 0x000000ffff097224 */ /* 0x000fd800078e0005 */
[----:B------:R-:W-:Y:S05]  /*0ae0*/  @!P0 BRA `(.L_x_22) ;  /* 0x0000000000208947 */ /* 0x000fea0003800000 */
[----:B-1----:R-:W-:-:S05]  /*0af0*/  IMAD R2, R5, R10, R10 ;  /* 0x0000000a05027224 */ /* 0x002fca00078e020a */
[----:B------:R-:W-:-:S05]  /*0b00*/  IADD3 R3, PT, PT, R2, UR7, RZ ;  /* 0x0000000702037c10 */ /* 0x000fca000fffe0ff */
[----:B--2---:R-:W-:-:S06]  /*0b10*/  IMAD.WIDE R2, R3, 0x4, R6 ;  /* 0x0000000403027825 */ /* 0x004fcc00078e0206 */
[----:B------:R-:W2:Y:S01]  /*0b20*/  LDG.E R3, desc[UR8][R2.64] ;  /* 0x0000000802037981 */ /* 0x000ea2000c1e1900 */
[----:B------:R-:W-:Y:S01]  /*0b30*/  VIADD R5, R5, 0x1 ;  /* 0x0000000105057836 */ /* 0x000fe20000000000 */
[----:B--2--5:R-:W-:-:S13]  /*0b40*/  ISETP.NE.AND P0, PT, R3, R4, PT ;  /* 0x000000040300720c */ /* 0x024fda0003f05270 */
[----:B------:R-:W-:Y:S05]  /*0b50*/  @!P0 BRA `(.L_x_23) ;  /* 0xfffffffc00d88947 */ /* 0x000fea000383ffff */
[----:B------:R-:W-:-:S07]  /*0b60*/  MOV R8, R9 ;  /* 0x0000000900087202 */ /* 0x000fce0000000f00 */
.L_x_22:
[----:B------:R-:W-:Y:S05]  /*0b70*/  BSYNC.RECONVERGENT B1 ;  /* 0x0000000000017941 */ /* 0x000fea0003800200 */
.L_x_21:
[----:B------:R-:W-:-:S13]  /*0b80*/  ISETP.GT.AND P0, PT, R8, R0, PT ;  /* 0x000000000800720c */ /* 0x000fda0003f04270 */
[----:B------:R-:W-:Y:S05]  /*0b90*/  @!P0 BRA `(.L_x_16) ;  /* 0x0000000400388947 */ /* 0x000fea0003800000 */
[----:B------:R-:W-:Y:S01]  /*0ba0*/  IMAD.IADD R8, R8, 0x1, -R0 ;  /* 0x0000000108087824 */ /* 0x000fe200078e0a00 */
[----:B------:R-:W-:Y:S04]  /*0bb0*/  BSSY.RECONVERGENT B1, `(.L_x_24) ;  /* 0x0000022000017945 */ /* 0x000fe80003800200 */
[C---:B------:R-:W-:Y:S02]  /*0bc0*/  ISETP.GE.U32.AND P0, PT, R8.reuse, 0x7, PT ;  /* 0x000000070800780c */ /* 0x040fe40003f06070 */
[----:B------:R-:W-:-:S04]  /*0bd0*/  IADD3 R2, PT, PT, R8, 0x1, RZ ;  /* 0x0000000108027810 */ /* 0x000fc80007ffe0ff */
[----:B------:R-:W-:-:S04]  /*0be0*/  LOP3.LUT R24, R2, 0x7, RZ, 0xc0, !PT ;  /* 0x0000000702187812 */ /* 0x000fc800078ec0ff */
[----:B------:R-:W-:-:S03]  /*0bf0*/  ISETP.NE.AND P1, PT, R24, RZ, PT ;  /* 0x000000ff1800720c */ /* 0x000fc60003f25270 */
[----:B------:R-:W-:Y:S10]  /*0c00*/  @!P0 BRA `(.L_x_25) ;  /* 0x0000000000708947 */ /* 0x000ff40003800000 */
[----:B--2---:R-:W0:Y:S01]  /*0c10*/  LDC R7, c[0x0][0x390] ;  /* 0x0000e400ff077b82 */ /* 0x004e220000000800 */
[----:B------:R-:W0:Y:S01]  /*0c20*/  LDCU UR4, c[0x0][0x388] ;  /* 0x00007100ff0477ac */ /* 0x000e220008000800 */
[----:B------:R-:W-:-:S05]  /*0c30*/  LOP3.LUT R3, R2, 0xfffffff8, RZ, 0xc0, !PT ;  /* 0xfffffff802037812 */ /* 0x000fca00078ec0ff */
[----:B------:R-:W-:Y:S01]  /*0c40*/  IMAD.MOV R22, RZ, RZ, -R3 ;  /* 0x000000ffff167224 */ /* 0x000fe200078e0a03 */
[----:B------:R-:W2:Y:S08]  /*0c50*/  LDC R23, c[0x0][0x388] ;  /* 0x0000e200ff177b82 */ /* 0x000eb00000000800 */
[----:B-----5:R-:W3:Y:S01]  /*0c60*/  LDC.64 R4, c[0x0][0x380] ;  /* 0x0000e000ff047b82 */ /* 0x020ee20000000a00 */
[----:B0-----:R-:W-:-:S07]  /*0c70*/  IMAD R3, R0, UR4, R7 ;  /* 0x0000000400037c24 */ /* 0x001fce000f8e0207 */
.L_x_26:
[----:B0--3--:R-:W-:Y:S01]  /*0c80*/  IMAD.WIDE R14, R3, 0x4, R4 ;  /* 0x00000004030e7825 */ /* 0x009fe200078e0204 */
[----:B------:R-:W-:Y:S02]  /*0c90*/  IADD3 R22, PT, PT, R22, 0x8, RZ ;  /* 0x0000000816167810 */ /* 0x000fe40007ffe0ff */
[C---:B--2---:R-:W-:Y:S01]  /*0ca0*/  LEA R3, R23.reuse, R3, 0x3 ;  /* 0x0000000317037211 */ /* 0x044fe200078e18ff */
[----:B------:R-:W-:Y:S01]  /*0cb0*/  VIADD R0, R0, 0x8 ;  /* 0x0000000800007836 */ /* 0x000fe20000000000 */
[----:B------:R0:W-:Y:S01]  /*0cc0*/  STG.E desc[UR8][R14.64], RZ ;  /* 0x000000ff0e007986 */ /* 0x0001e2000c101908 */
[----:B------:R-:W-:Y:S01]  /*0cd0*/  IMAD.WIDE R16, R23, 0x4, R14 ;  /* 0x0000000417107825 */ /* 0x000fe200078e020e */
[----:B------:R-:W-:-:S04]  /*0ce0*/  ISETP.NE.AND P0, PT, R22, RZ, PT ;  /* 0x000000ff1600720c */ /* 0x000fc80003f05270 */
[----:B------:R0:W-:Y:S01]  /*0cf0*/  STG.E desc[UR8][R16.64], RZ ;  /* 0x000000ff10007986 */ /* 0x0001e2000c101908 */
[----:B------:R-:W-:-:S05]  /*0d00*/  IMAD.WIDE R18, R23, 0x4, R16 ;  /* 0x0000000417127825 */ /* 0x000fca00078e0210 */
[----:B------:R0:W-:Y:S01]  /*0d10*/  STG.E desc[UR8][R18.64], RZ ;  /* 0x000000ff12007986 */ /* 0x0001e2000c101908 */
[----:B------:R-:W-:-:S05]  /*0d20*/  IMAD.WIDE R6, R23, 0x4, R18 ;  /* 0x0000000417067825 */ /* 0x000fca00078e0212 */
[----:B------:R0:W-:Y:S01]  /*0d30*/  STG.E desc[UR8][R6.64], RZ ;  /* 0x000000ff06007986 */ /* 0x0001e2000c101908 */
[----:B------:R-:W-:-:S05]  /*0d40*/  IMAD.WIDE R8, R23, 0x4, R6 ;  /* 0x0000000417087825 */ /* 0x000fca00078e0206 */
[----:B------:R0:W-:Y:S01]  /*0d50*/  STG.E desc[UR8][R8.64], RZ ;  /* 0x000000ff08007986 */ /* 0x0001e2000c101908 */
[----:B-1----:R-:W-:-:S05]  /*0d60*/  IMAD.WIDE R10, R23, 0x4, R8 ;  /* 0x00000004170a7825 */ /* 0x002fca00078e0208 */
[----:B------:R0:W-:Y:S01]  /*0d70*/  STG.E desc[UR8][R10.64], RZ ;  /* 0x000000ff0a007986 */ /* 0x0001e2000c101908 */
[----:B------:R-:W-:-:S05]  /*0d80*/  IMAD.WIDE R12, R23, 0x4, R10 ;  /* 0x00000004170c7825 */ /* 0x000fca00078e020a */
[----:B------:R0:W-:Y:S01]  /*0d90*/  STG.E desc[UR8][R12.64], RZ ;  /* 0x000000ff0c007986 */ /* 0x0001e2000c101908 */
[----:B------:R-:W-:-:S05]  /*0da0*/  IMAD.WIDE R20, R23, 0x4, R12 ;  /* 0x0000000417147825 */ /* 0x000fca00078e020c */
[----:B------:R0:W-:Y:S01]  /*0db0*/  STG.E desc[UR8][R20.64], RZ ;  /* 0x000000ff14007986 */ /* 0x0001e2000c101908 */
[----:B------:R-:W-:Y:S05]  /*0dc0*/  @P0 BRA `(.L_x_26) ;  /* 0xfffffffc00ac0947 */ /* 0x000fea000383ffff */
.L_x_25:
[----:B------:R-:W-:Y:S05]  /*0dd0*/  BSYNC.RECONVERGENT B1 ;  /* 0x0000000000017941 */ /* 0x000fea0003800200 */
.L_x_24:
[----:B------:R-:W-:Y:S05]  /*0de0*/  @!P1 BRA `(.L_x_16) ;  /* 0x0000000000a49947 */ /* 0x000fea0003800000 */
[----:B------:R-:W-:Y:S01]  /*0df0*/  ISETP.GE.U32.AND P0, PT, R24, 0x4, PT ;  /* 0x000000041800780c */ /* 0x000fe20003f06070 */
[----:B------:R-:W-:Y:S01]  /*0e00*/  BSSY.RECONVERGENT B1, `(.L_x_27) ;  /* 0x0000011000017945 */ /* 0x000fe20003800200 */
[----:B0-----:R-:W-:-:S04]  /*0e10*/  LOP3.LUT R12, R2, 0x3, RZ, 0xc0, !PT ;  /* 0x00000003020c7812 */ /* 0x001fc800078ec0ff */
[----:B------:R-:W-:-:S07]  /*0e20*/  ISETP.NE.AND P1, PT, R12, RZ, PT ;  /* 0x000000ff0c00720c */ /* 0x000fce0003f25270 */
[----:B------:R-:W-:Y:S06]  /*0e30*/  @!P0 BRA `(.L_x_28) ;  /* 0x0000000000348947 */ /* 0x000fec0003800000 */
[----:B------:R-:W0:Y:S01]  /*0e40*/  LDC R11, c[0x0][0x388] ;  /* 0x0000e200ff0b7b82 */ /* 0x000e220000000800 */
[----:B------:R-:W0:Y:S07]  /*0e50*/  LDCU UR4, c[0x0][0x390] ;  /* 0x00007200ff0477ac */ /* 0x000e2e0008000800 */
[----:B-----5:R-:W3:Y:S01]  /*0e60*/  LDC.64 R4, c[0x0][0x380] ;  /* 0x0000e000ff047b82 */ /* 0x020ee20000000a00 */
[C---:B0-----:R-:W-:Y:S02]  /*0e70*/  IMAD R3, R0.reuse, R11, UR4 ;  /* 0x0000000400037e24 */ /* 0x041fe4000f8e020b */
[----:B------:R-:W-:-:S02]  /*0e80*/  VIADD R0, R0, 0x4 ;  /* 0x0000000400007836 */ /* 0x000fc40000000000 */
[----:B---3--:R-:W-:-:S05]  /*0e90*/  IMAD.WIDE R4, R3, 0x4, R4 ;  /* 0x0000000403047825 */ /* 0x008fca00078e0204 */
[----:B------:R0:W-:Y:S01]  /*0ea0*/  STG.E desc[UR8][R4.64], RZ ;  /* 0x000000ff04007986 */ /* 0x0001e2000c101908 */
[----:B--2---:R-:W-:-:S05]  /*0eb0*/  IMAD.WIDE R6, R11, 0x4, R4 ;  /* 0x000000040b067825 */ /* 0x004fca00078e0204 */
[----:B------:R0:W-:Y:S01]  /*0ec0*/  STG.E desc[UR8][R6.64], RZ ;  /* 0x000000ff06007986 */ /* 0x0001e2000c101908 */
[----:B------:R-:W-:-:S05]  /*0ed0*/  IMAD.WIDE R8, R11, 0x4, R6 ;  /* 0x000000040b087825 */ /* 0x000fca00078e0206 */
[----:B------:R0:W-:Y:S01]  /*0ee0*/  STG.E desc[UR8][R8.64], RZ ;  /* 0x000000ff08007986 */ /* 0x0001e2000c101908 */
[----:B-1----:R-:W-:-:S05]  /*0ef0*/  IMAD.WIDE R10, R11, 0x4, R8 ;  /* 0x000000040b0a7825 */ /* 0x002fca00078e0208 */
[----:B------:R0:W-:Y:S02]  /*0f00*/  STG.E desc[UR8][R10.64], RZ ;  /* 0x000000ff0a007986 */ /* 0x0001e4000c101908 */
.L_x_28:
[----:B------:R-:W-:Y:S05]  /*0f10*/  BSYNC.RECONVERGENT B1 ;  /* 0x0000000000017941 */ /* 0x000fea0003800200 */
.L_x_27:
[----:B------:R-:W-:Y:S05]  /*0f20*/  @!P1 BRA `(.L_x_16) ;  /* 0x0000000000549947 */ /* 0x000fea0003800000 */
[----:B------:R-:W-:Y:S01]  /*0f30*/  LOP3.LUT R2, R2, 0x1, RZ, 0xc0, !PT ;  /* 0x0000000102027812 */ /* 0x000fe200078ec0ff */
[----:B------:R-:W-:Y:S01]  /*0f40*/  BSSY.RECONVERGENT B1, `(.L_x_29) ;  /* 0x0000010000017945 */ /* 0x000fe20003800200 */
[----:B------:R-:W-:Y:S02]  /*0f50*/  ISETP.NE.AND P0, PT, R12, 0x1, PT ;  /* 0x000000010c00780c */ /* 0x000fe40003f05270 */
[----:B------:R-:W-:-:S13]  /*0f60*/  ISETP.NE.U32.AND P1, PT, R2, 0x1, PT ;  /* 0x000000010200780c */ /* 0x000fda0003f25070 */
[----:B0-----:R-:W0:Y:S08]  /*0f70*/  @!P1 LDC R11, c[0x0][0x388] ;  /* 0x0000e200ff0b9b82 */ /* 0x001e300000000800 */
[----:B------:R-:W3:Y:S08]  /*0f80*/  @!P1 LDC R8, c[0x0][0x390] ;  /* 0x0000e400ff089b82 */ /* 0x000ef00000000800 */
[----:B--2---:R-:W2:Y:S01]  /*0f90*/  @!P1 LDC.64 R6, c[0x0][0x380] ;  /* 0x0000e000ff069b82 */ /* 0x004ea20000000a00 */
[----:B------:R-:W-:Y:S05]  /*0fa0*/  @!P0 BRA `(.L_x_30) ;  /* 0x0000000000248947 */ /* 0x000fea0003800000 */
[----:B------:R-:W4:Y:S01]  /*0fb0*/  LDC R5, c[0x0][0x388] ;  /* 0x0000e200ff057b82 */ /* 0x000f220000000800 */
[----:B------:R-:W4:Y:S07]  /*0fc0*/  LDCU UR4, c[0x0][0x390] ;  /* 0x00007200ff0477ac */ /* 0x000f2e0008000800 */
[----:B------:R-:W1:Y:S01]  /*0fd0*/  LDC.64 R2, c[0x0][0x380] ;  /* 0x0000e000ff027b82 */ /* 0x000e620000000a00 */
[C---:B----4-:R-:W-:Y:S01]  /*0fe0*/  IMAD R9, R0.reuse, R5, UR4 ;  /* 0x0000000400097e24 */ /* 0x050fe2000f8e0205 */
[----:B------:R-:W-:-:S03]  /*0ff0*/  IADD3 R0, PT, PT, R0, 0x2, RZ ;  /* 0x0000000200007810 */ /* 0x000fc60007ffe0ff */
[----:B-1----:R-:W-:-:S05]  /*1000*/  IMAD.WIDE R2, R9, 0x4, R2 ;  /* 0x0000000409027825 */ /* 0x002fca00078e0202 */
[----:B------:R4:W-:Y:S01]  /*1010*/  STG.E desc[UR8][R2.64], RZ ;  /* 0x000000ff02007986 */ /* 0x0009e2000c101908 */
[----:B-----5:R-:W-:-:S05]  /*1020*/  IMAD.WIDE R4, R5, 0x4, R2 ;  /* 0x0000000405047825 */ /* 0x020fca00078e0202 */
[----:B------:R4:W-:Y:S02]  /*1030*/  STG.E desc[UR8][R4.64], RZ ;  /* 0x000000ff04007986 */ /* 0x0009e4000c101908 */
.L_x_30:
[----:B------:R-:W-:Y:S05]  /*1040*/  BSYNC.RECONVERGENT B1 ;  /* 0x0000000000017941 */ /* 0x000fea0003800200 */
.L_x_29:
[----:B0--34-:R-:W-:-:S04]  /*1050*/  @!P1 IMAD R3, R0, R11, R8 ;  /* 0x0000000b00039224 */ /* 0x019fc800078e0208 */
[----:B--2---:R-:W-:-:S05]  /*1060*/  @!P1 IMAD.WIDE R2, R3, 0x4, R6 ;  /* 0x0000000403029825 */ /* 0x004fca00078e0206 */
[----:B------:R3:W-:Y:S02]  /*1070*/  @!P1 STG.E desc[UR8][R2.64], RZ ;  /* 0x000000ff02009986 */ /* 0x0007e4000c101908 */
.L_x_16:
[----:B------:R-:W-:Y:S05]  /*1080*/  BSYNC.RECONVERGENT B0 ;  /* 0x0000000000007941 */ /* 0x000fea0003800200 */
.L_x_10:
[----:B------:R-:W-:Y:S06]  /*1090*/  BAR.SYNC.DEFER_BLOCKING 0x0 ;  /* 0x0000000000007b1d */ /* 0x000fec0000010000 */
[----:B------:R-:W-:Y:S05]  /*10a0*/  EXIT ;  /* 0x000000000000794d */ /* 0x000fea0003800000 */
.L_x_31:
        /* <DEDUP_REMOVED lines=13> */
.L_x_44:


//--------------------- .text._Z15rellenarTableroPiiiiP17curandStateXORWOW --------------------------
	.section	.text._Z15rellenarTableroPiiiiP17curandStateXORWOW,"ax",@progbits
	.align	128
        .global         _Z15rellenarTableroPiiiiP17curandStateXORWOW
        .type           _Z15rellenarTableroPiiiiP17curandStateXORWOW,@function
        .size           _Z15rellenarTableroPiiiiP17curandStateXORWOW,(.L_x_45 - _Z15rellenarTableroPiiiiP17curandStateXORWOW)
        .other          _Z15rellenarTableroPiiiiP17curandStateXORWOW,@"STO_CUDA_ENTRY STV_DEFAULT"
_Z15rellenarTableroPiiiiP17curandStateXORWOW:
.text._Z15rellenarTableroPiiiiP17curandStateXORWOW:
[----:B------:R-:W-:Y:S01]  /*0000*/  LDC R1, c[0x0][0x37c] ;  /* 0x0000df00ff017b82 */ /* 0x000fe20000000800 */
[----:B------:R-:W0:Y:S07]  /*0010*/  S2R R3, SR_TID.X ;  /* 0x0000000000037919 */ /* 0x000e2e0000002100 */
[----:B------:R-:W0:Y:S01]  /*0020*/  S2UR UR6, SR_CTAID.X ;  /* 0x00000000000679c3 */ /* 0x000e220000002500 */
[----:B------:R-:W1:Y:S01]  /*0030*/  LDCU.64 UR4, c[0x0][0x358] ;  /* 0x00006b00ff0477ac */ /* 0x000e620008000a00 */
[----:B------:R-:W-:Y:S01]  /*0040*/  IMAD.MOV.U32 R2, RZ, RZ, 0x5e618f55 ;  /* 0x5e618f55ff027424 */ /* 0x000fe200078e00ff */
[----:B------:R-:W2:Y:S01]  /*0050*/  S2R R5, SR_TID.Y ;  /* 0x0000000000057919 */ /* 0x000ea20000002200 */
[----:B------:R-:W-:Y:S01]  /*0060*/  IMAD.MOV.U32 R6, RZ, RZ, -0x6e0f1928 ;  /* 0x91f0e6d8ff067424 */ /* 0x000fe200078e00ff */
[----:B------:R-:W-:Y:S01]  /*0070*/  BSSY.RECONVERGENT B0, `(.L_x_32) ;  /* 0x00000e1000007945 */ /* 0x000fe20003800200 */
[----:B------:R-:W-:-:S02]  /*0080*/  IMAD.MOV.U32 R7, RZ, RZ, -0x75bd8fc ;  /* 0xf8a42704ff077424 */ /* 0x000fc400078e00ff */
[----:B------:R-:W0:Y:S01]  /*0090*/  LDC R0, c[0x0][0x360] ;  /* 0x0000d800ff007b82 */ /* 0x000e220000000800 */
[----:B------:R-:W-:Y:S02]  /*00a0*/  IMAD.MOV.U32 R10, RZ, RZ, -0x23270784 ;  /* 0xdcd8f87cff0a7424 */ /* 0x000fe400078e00ff */
[----:B------:R-:W-:-:S05]  /*00b0*/  IMAD.MOV.U32 R11, RZ, RZ, -0x7b3d0daa ;  /* 0x84c2f256ff0b7424 */ /* 0x000fca00078e00ff */
[----:B------:R-:W3:Y:S08]  /*00c0*/  LDC.64 R8, c[0x0][0x398] ;  /* 0x0000e600ff087b82 */ /* 0x000ef00000000a00 */
[----:B------:R-:W2:Y:S01]  /*00d0*/  LDC R12, c[0x0][0x364] ;  /* 0x0000d900ff0c7b82 */ /* 0x000ea20000000800 */
[----:B0-----:R-:W-:-:S07]  /*00e0*/  IMAD R0, R0, UR6, R3 ;  /* 0x0000000600007c24 */ /* 0x001fce000f8e0203 */
[----:B------:R-:W2:Y:S01]  /*00f0*/  S2UR UR6, SR_CTAID.Y ;  /* 0x00000000000679c3 */ /* 0x000ea20000002600 */
[----:B------:R-:W-:Y:S01]  /*0100*/  IMAD.MOV.U32 R3, RZ, RZ, -0x74397fae ;  /* 0x8bc68052ff037424 */ /* 0x000fe200078e00ff */
[C---:B------:R-:W-:Y:S01]  /*0110*/  ISETP.NE.AND P0, PT, R0.reuse, RZ, PT ;  /* 0x000000ff0000720c */ /* 0x040fe20003f05270 */
[----:B---3--:R-:W-:-:S05]  /*0120*/  IMAD.WIDE R8, R0, 0x30, R8 ;  /* 0x0000003000087825 */ /* 0x008fca00078e0208 */
[----:B-1----:R0:W-:Y:S04]  /*0130*/  STG.E.64 desc[UR4][R8.64], R2 ;  /* 0x0000000208007986 */ /* 0x0021e8000c101b04 */
[----:B------:R0:W-:Y:S04]  /*0140*/  STG.E.64 desc[UR4][R8.64+0x8], R6 ;  /* 0x0000080608007986 */ /* 0x0001e8000c101b04 */
[----:B------:R0:W-:Y:S01]  /*0150*/  STG.E.64 desc[UR4][R8.64+0x10], R10 ;  /* 0x0000100a08007986 */ /* 0x0001e2000c101b04 */
[----:B--2---:R-:W-:Y:S01]  /*0160*/  IMAD R12, R12, UR6, R5 ;  /* 0x000000060c0c7c24 */ /* 0x004fe2000f8e0205 */
[----:B------:R-:W-:Y:S06]  /*0170*/  @!P0 BRA `(.L_x_33) ;  /* 0x0000000c00408947 */ /* 0x000fec0003800000 */
[--C-:B------:R-:W-:Y:S01]  /*0180*/  SHF.R.S32.HI R13, RZ, 0x1f, R0.reuse ;  /* 0x0000001fff0d7819 */ /* 0x100fe20000011400 */
[----:B------:R-:W-:Y:S02]  /*0190*/  IMAD.MOV.U32 R14, RZ, RZ, RZ ;  /* 0x000000ffff0e7224 */ /* 0x000fe400078e00ff */
[----:B------:R-:W-:-:S07]  /*01a0*/  IMAD.MOV.U32 R16, RZ, RZ, R0 ;  /* 0x000000ffff107224 */ /* 0x000fce00078e0000 */
.L_x_39:
[----:B------:R-:W-:Y:S01]  /*01b0*/  LOP3.LUT R15, R16, 0x3, RZ, 0xc0, !PT ;  /* 0x00000003100f7812 */ /* 0x000fe200078ec0ff */
[----:B------:R-:W-:Y:S03]  /*01c0*/  BSSY.RECONVERGENT B1, `(.L_x_34) ;  /* 0x00000c5000017945 */ /* 0x000fe60003800200 */
[----:B------:R-:W-:-:S04]  /*01d0*/  ISETP.NE.U32.AND P0, PT, R15, RZ, PT ;  /* 0x000000ff0f00720c */ /* 0x000fc80003f05070 */
[----:B------:R-:W-:-:S13]  /*01e0*/  ISETP.NE.AND.EX P0, PT, RZ, RZ, PT, P0 ;  /* 0x000000ffff00720c */ /* 0x000fda0003f05300 */
[----:B-1----:R-:W-:Y:S05]  /*01f0*/  @!P0 BRA `(.L_x_35) ;  /* 0x0000000c00048947 */ /* 0x002fea0003800000 */
[----:B0-----:R-:W0:Y:S01]  /*0200*/  LDC.64 R6, c[0x4][RZ] ;  /* 0x01000000ff067b82 */ /* 0x001e220000000a00 */
[----:B------:R-:W-:Y:S02]  /*0210*/  IMAD.MOV.U32 R18, RZ, RZ, RZ ;  /* 0x000000ffff127224 */ /* 0x000fe400078e00ff */
[----:B0-----:R-:W-:-:S07]  /*0220*/  IMAD.WIDE.U32 R6, R14, 0xc80, R6 ;  /* 0x00000c800e067825 */ /* 0x001fce00078e0006 */
.L_x_38:
[----:B-1----:R-:W-:Y:S01]  /*0230*/  IMAD.MOV.U32 R17, RZ, RZ, RZ ;  /* 0x000000ffff117224 */ /* 0x002fe200078e00ff */
[----:B------:R-:W-:Y:S01]  /*0240*/  CS2R R4, SRZ ;  /* 0x0000000000047805 */ /* 0x000fe2000001ff00 */
[----:B------:R-:W-:Y:S01]  /*0250*/  IMAD.MOV.U32 R19, RZ, RZ, RZ ;  /* 0x000000ffff137224 */ /* 0x000fe200078e00ff */
[----:B------:R-:W-:-:S07]  /*0260*/  CS2R R2, SRZ ;  /* 0x0000000000027805 */ /* 0x000fce000001ff00 */
.L_x_37:
[----:B------:R-:W-:-:S05]  /*0270*/  IMAD.WIDE.U32 R10, R19, 0x4, R8 ;  /* 0x00000004130a7825 */ /* 0x000fca00078e0008 */
[----:B------:R0:W5:Y:S01]  /*0280*/  LDG.E R20, desc[UR4][R10.64+0x4] ;  /* 0x000004040a147981 */ /* 0x000162000c1e1900 */
[----:B------:R-:W-:Y:S02]  /*0290*/  IMAD.SHL.U32 R21, R19, 0x20, RZ ;  /* 0x0000002013157824 */ /* 0x000fe400078e00ff */
[----:B------:R-:W-:-:S07]  /*02a0*/  IMAD.MOV.U32 R22, RZ, RZ, RZ ;  /* 0x000000ffff167224 */ /* 0x000fce00078e00ff */
.L_x_36:
[----:B-----5:R-:W-:Y:S01]  /*02b0*/  SHF.R.U32.HI R25, RZ, R22, R20 ;  /* 0x00000016ff197219 */ /* 0x020fe20000011614 */
[----:B0-----:R-:W-:-:S03]  /*02c0*/  IMAD.IADD R10, R21, 0x1, R22 ;  /* 0x00000001150a7824 */ /* 0x001fc600078e0216 */
[----:B------:R-:W-:-:S04]  /*02d0*/  LOP3.LUT R11, R25, 0x1, RZ, 0xc0, !PT ;  /* 0x00000001190b7812 */ /* 0x000fc800078ec0ff */
[----:B------:R-:W-:Y:S01]  /*02e0*/  ISETP.NE.U32.AND P0, PT, R11, 0x1, PT ;  /* 0x000000010b00780c */ /* 0x000fe20003f05070 */
[----:B------:R-:W-:-:S03]  /*02f0*/  IMAD R11, R10, 0x5, RZ ;  /* 0x000000050a0b7824 */ /* 0x000fc600078e02ff */
[----:B------:R-:W-:Y:S01]  /*0300*/  R2P PR, R25, 0x7e ;  /* 0x0000007e19007804 */ /* 0x000fe20000000000 */
[----:B------:R-:W-:-:S08]  /*0310*/  IMAD.WIDE.U32 R10, R11, 0x4, R6 ;  /* 0x000000040b0a7825 */ /* 0x000fd000078e0006 */
[----:B------:R-:W2:Y:S04]  /*0320*/  @!P0 LDG.E R26, desc[UR4][R10.64+0x10] ;  /* 0x000010040a1a8981 */ /* 0x000ea8000c1e1900 */
[----:B------:R-:W3:Y:S04]  /*0330*/  @P1 LDG.E R28, desc[UR4][R10.64+0x24] ;  /* 0x000024040a1c1981 */ /* 0x000ee8000c1e1900 */
[----:B------:R-:W4:Y:S04]  /*0340*/  @!P0 LDG.E R24, desc[UR4][R10.64] ;  /* 0x000000040a188981 */ /* 0x000f28000c1e1900 */
[----:B------:R-:W4:Y:S04]  /*0350*/  @P2 LDG.E R23, desc[UR4][R10.64+0x38] ;  /* 0x000038040a172981 */ /* 0x000f28000c1e1900 */
[----:B------:R-:W4:Y:S01]  /*0360*/  @P1 LDG.E R27, desc[UR4][R10.64+0x20] ;  /* 0x000020040a1b1981 */ /* 0x000f22000c1e1900 */
[----:B--2---:R-:W-:-:S03]  /*0370*/  @!P0 LOP3.LUT R5, R5, R26, RZ, 0x3c, !PT ;  /* 0x0000001a05058212 */ /* 0x004fc600078e3cff */
[----:B------:R-:W2:Y:S01]  /*0380*/  @P3 LDG.E R26, desc[UR4][R10.64+0x4c] ;  /* 0x00004c040a1a3981 */ /* 0x000ea2000c1e1900 */
[----:B---3--:R-:W-:-:S03]  /*0390*/  @P1 LOP3.LUT R5, R5, R28, RZ, 0x3c, !PT ;  /* 0x0000001c05051212 */ /* 0x008fc600078e3cff */
[----:B------:R-:W3:Y:S01]  /*03a0*/  @P4 LDG.E R28, desc[UR4][R10.64+0x60] ;  /* 0x000060040a1c4981 */ /* 0x000ee2000c1e1900 */
[----:B----4-:R-:W-:-:S03]  /*03b0*/  @!P0 LOP3.LUT R17, R17, R24, RZ, 0x3c, !PT ;  /* 0x0000001811118212 */ /* 0x010fc600078e3cff */
[----:B------:R-:W4:Y:S01]  /*03c0*/  @!P0 LDG.E R24, desc[UR4][R10.64+0x8] ;  /* 0x000008040a188981 */ /* 0x000f22000c1e1900 */
[----:B------:R-:W-:-:S03]  /*03d0*/  @P2 LOP3.LUT R5, R5, R23, RZ, 0x3c, !PT ;  /* 0x0000001705052212 */ /* 0x000fc600078e3cff */
[----:B------:R-:W3:Y:S01]  /*03e0*/  @!P0 LDG.E R23, desc[UR4][R10.64+0x4] ;  /* 0x000004040a178981 */ /* 0x000ee2000c1e1900 */
[----:B--2---:R-:W-:-:S03]  /*03f0*/  @P3 LOP3.LUT R5, R5, R26, RZ, 0x3c, !PT ;  /* 0x0000001a05053212 */ /* 0x004fc600078e3cff */
[----:B------:R-:W2:Y:S01]  /*0400*/  @P5 LDG.E R26, desc[UR4][R10.64+0x74] ;  /* 0x000074040a1a5981 */ /* 0x000ea2000c1e1900 */
[----:B----4-:R-:W-:-:S03]  /*0410*/  @!P0 LOP3.LUT R3, R3, R24, RZ, 0x3c, !PT ;  /* 0x0000001803038212 */ /* 0x010fc600078e3cff */
[----:B------:R-:W4:Y:S01]  /*0420*/  @P1 LDG.E R24, desc[UR4][R10.64+0x14] ;  /* 0x000014040a181981 */ /* 0x000f22000c1e1900 */
[----:B---3--:R-:W-:-:S03]  /*0430*/  @!P0 LOP3.LUT R2, R2, R23, RZ, 0x3c, !PT ;  /* 0x0000001702028212 */ /* 0x008fc600078e3cff */
[----:B------:R-:W3:Y:S01]  /*0440*/  @!P0 LDG.E R23, desc[UR4][R10.64+0xc] ;  /* 0x00000c040a178981 */ /* 0x000ee2000c1e1900 */
[----:B------:R-:W-:-:S03]  /*0450*/  @P4 LOP3.LUT R5, R5, R28, RZ, 0x3c, !PT ;  /* 0x0000001c05054212 */ /* 0x000fc600078e3cff */
[----:B------:R-:W3:Y:S01]  /*0460*/  @P6 LDG.E R28, desc[UR4][R10.64+0x88] ;  /* 0x000088040a1c6981 */ /* 0x000ee2000c1e1900 */
[----:B--2---:R-:W-:-:S03]  /*0470*/  @P5 LOP3.LUT R5, R5, R26, RZ, 0x3c, !PT ;  /* 0x0000001a05055212 */ /* 0x004fc600078e3cff */
[----:B------:R-:W2:Y:S01]  /*0480*/  @P2 LDG.E R26, desc[UR4][R10.64+0x28] ;  /* 0x000028040a1a2981 */ /* 0x000ea2000c1e1900 */
[----:B----4-:R-:W-:-:S03]  /*0490*/  @P1 LOP3.LUT R17, R17, R24, RZ, 0x3c, !PT ;  /* 0x0000001811111212 */ /* 0x010fc600078e3cff */
[----:B------:R-:W4:Y:S01]  /*04a0*/  @P1 LDG.E R24, desc[UR4][R10.64+0x1c] ;  /* 0x00001c040a181981 */ /* 0x000f22000c1e1900 */
[----:B---3--:R-:W-:-:S03]  /*04b0*/  @!P0 LOP3.LUT R4, R4, R23, RZ, 0x3c, !PT ;  /* 0x0000001704048212 */ /* 0x008fc600078e3cff */
[----:B------:R-:W3:Y:S01]  /*04c0*/  @P1 LDG.E R23, desc[UR4][R10.64+0x18] ;  /* 0x000018040a171981 */ /* 0x000ee2000c1e1900 */
[----:B------:R-:W-:-:S03]  /*04d0*/  @P1 LOP3.LUT R4, R4, R27, RZ, 0x3c, !PT ;  /* 0x0000001b04041212 */ /* 0x000fc600078e3cff */
[----:B------:R-:W3:Y:S01]  /*04e0*/  @P2 LDG.E R27, desc[UR4][R10.64+0x34] ;  /* 0x000034040a1b2981 */ /* 0x000ee2000c1e1900 */
[----:B--2---:R-:W-:-:S03]  /*04f0*/  @P2 LOP3.LUT R17, R17, R26, RZ, 0x3c, !PT ;  /* 0x0000001a11112212 */ /* 0x004fc600078e3cff */
[----:B------:R-:W2:Y:S01]  /*0500*/  @P3 LDG.E R26, desc[UR4][R10.64+0x3c] ;  /* 0x00003c040a1a3981 */ /* 0x000ea2000c1e1900 */
[----:B----4-:R-:W-:-:S03]  /*0510*/  @P1 LOP3.LUT R3, R3, R24, RZ, 0x3c, !PT ;  /* 0x0000001803031212 */ /* 0x010fc600078e3cff */
[----:B------:R-:W4:Y:S01]  /*0520*/  @P2 LDG.E R24, desc[UR4][R10.64+0x30] ;  /* 0x000030040a182981 */ /* 0x000f22000c1e1900 */
[----:B---3--:R-:W-:-:S03]  /*0530*/  @P1 LOP3.LUT R2, R2, R23, RZ, 0x3c, !PT ;  /* 0x0000001702021212 */ /* 0x008fc600078e3cff */
        /* <DEDUP_REMOVED lines=25> */
[----:B------:R-:W-:Y:S02]  /*06d0*/  LOP3.LUT P0, RZ, R25, 0x80, RZ, 0xc0, !PT ;  /* 0x0000008019ff7812 */ /* 0x000fe4000780c0ff */
[----:B------:R-:W-:Y:S02]  /*06e0*/  @P5 LOP3.LUT R4, R4, R27, RZ, 0x3c, !PT ;  /* 0x0000001b04045212 */ /* 0x000fe400078e3cff */
[----:B------:R-:W3:Y:S01]  /*06f0*/  @P6 LDG.E R27, desc[UR4][R10.64+0x84] ;  /* 0x000084040a1b6981 */ /* 0x000ee2000c1e1900 */
[----:B--2---:R-:W-:-:S08]  /*0700*/  @P6 LOP3.LUT R17, R17, R26, RZ, 0x3c, !PT ;  /* 0x0000001a11116212 */ /* 0x004fd000078e3cff */
        /* <DEDUP_REMOVED lines=13> */
[----:B------:R-:W-:Y:S02]  /*07e0*/  @P6 LOP3.LUT R5, R5, R28, RZ, 0x3c, !PT ;  /* 0x0000001c05056212 */ /* 0x000fe400078e3cff */
[----:B------:R-:W-:Y:S02]  /*07f0*/  @P0 LOP3.LUT R4, R4, R27, RZ, 0x3c, !PT ;  /* 0x0000001b04040212 */ /* 0x000fe400078e3cff */
[----:B--2---:R-:W-:Y:S02]  /*0800*/  @P0 LOP3.LUT R5, R5, R26, RZ, 0x3c, !PT ;  /* 0x0000001a05050212 */ /* 0x004fe400078e3cff */
[----:B----4-:R-:W-:Y:S02]  /*0810*/  @P0 LOP3.LUT R3, R3, R24, RZ, 0x3c, !PT ;  /* 0x0000001803030212 */ /* 0x010fe400078e3cff */
[----:B---3--:R-:W-:Y:S02]  /*0820*/  @P0 LOP3.LUT R2, R2, R23, RZ, 0x3c, !PT ;  /* 0x0000001702020212 */ /* 0x008fe400078e3cff */
[----:B------:R-:W-:-:S13]  /*0830*/  R2P PR, R25.B1, 0x7f ;  /* 0x0000007f19007804 */ /* 0x000fda0000001000 */
[----:B------:R-:W2:Y:S04]  /*0840*/  @P0 LDG.E R23, desc[UR4][R10.64+0xa4] ;  /* 0x0000a4040a170981 */ /* 0x000ea8000c1e1900 */
[----:B------:R-:W3:Y:S04]  /*0850*/  @P0 LDG.E R24, desc[UR4][R10.64+0xa0] ;  /* 0x0000a0040a180981 */ /* 0x000ee8000c1e1900 */
[----:B------:R-:W4:Y:S04]  /*0860*/  @P0 LDG.E R26, desc[UR4][R10.64+0xa8] ;  /* 0x0000a8040a1a0981 */ /* 0x000f28000c1e1900 */
[----:B------:R-:W4:Y:S04]  /*0870*/  @P1 LDG.E R27, desc[UR4][R10.64+0xb8] ;  /* 0x0000b8040a1b1981 */ /* 0x000f28000c1e1900 */
[----:B------:R-:W4:Y:S01]  /*0880*/  @P2 LDG.E R28, desc[UR4][R10.64+0xc8] ;  /* 0x0000c8040a1c2981 */ /* 0x000f22000c1e1900 */
[----:B--2---:R-:W-:-:S03]  /*0890*/  @P0 LOP3.LUT R2, R2, R23, RZ, 0x3c, !PT ;  /* 0x0000001702020212 */ /* 0x004fc600078e3cff */
[----:B------:R-:W2:Y:S01]  /*08a0*/  @P0 LDG.E R23, desc[UR4][R10.64+0xac] ;  /* 0x0000ac040a170981 */ /* 0x000ea2000c1e1900 */
[----:B---3--:R-:W-:-:S03]  /*08b0*/  @P0 LOP3.LUT R17, R17, R24, RZ, 0x3c, !PT ;  /* 0x0000001811110212 */ /* 0x008fc600078e3cff */
[----:B------:R-:W3:Y:S01]  /*08c0*/  @P0 LDG.E R24, desc[UR4][R10.64+0xb0] ;  /* 0x0000b0040a180981 */ /* 0x000ee2000c1e1900 */
[----:B----4-:R-:W-:-:S03]  /*08d0*/  @P0 LOP3.LUT R3, R3, R26, RZ, 0x3c, !PT ;  /* 0x0000001a03030212 */ /* 0x010fc600078e3cff */
        /* <DEDUP_REMOVED lines=13> */
[----:B------:R-:W-:Y:S02]  /*09b0*/  @P1 LOP3.LUT R2, R2, R27, RZ, 0x3c, !PT ;  /* 0x0000001b02021212 */ /* 0x000fe400078e3cff */
[----:B------:R-:W-:Y:S02]  /*09c0*/  @P2 LOP3.LUT R17, R17, R28, RZ, 0x3c, !PT ;  /* 0x0000001c11112212 */ /* 0x000fe400078e3cff */
[----:B------:R-:W-:Y:S01]  /*09d0*/  LOP3.LUT P0, RZ, R25, 0x8000, RZ, 0xc0, !PT ;  /* 0x0000800019ff7812 */ /* 0x000fe2000780c0ff */
[----:B------:R-:W4:Y:S04]  /*09e0*/  @P4 LDG.E R28, desc[UR4][R10.64+0xf0] ;  /* 0x0000f0040a1c4981 */ /* 0x000f28000c1e1900 */
[----:B------:R-:W4:Y:S08]  /*09f0*/  @P2 LDG.E R25, desc[UR4][R10.64+0xd4] ;  /* 0x0000d4040a192981 */ /* 0x000f30000c1e1900 */
        /* <DEDUP_REMOVED lines=14> */
[----:B------:R-:W-:Y:S01]  /*0ae0*/  @P4 LOP3.LUT R17, R17, R28, RZ, 0x3c, !PT ;  /* 0x0000001c11114212 */ /* 0x000fe200078e3cff */
        /* <DEDUP_REMOVED lines=14> */
[----:B------:R-:W-:-:S03]  /*0bd0*/  @P4 LOP3.LUT R2, R2, R25, RZ, 0x3c, !PT ;  /* 0x0000001902024212 */ /* 0x000fc600078e3cff */
        /* <DEDUP_REMOVED lines=17> */
[----:B------:R-:W-:-:S05]  /*0cf0*/  VIADD R22, R22, 0x10 ;  /* 0x0000001016167836 */ /* 0x000fca0000000000 */
[----:B------:R-:W-:Y:S02]  /*0d00*/  ISETP.NE.AND P1, PT, R22, 0x20, PT ;  /* 0x000000201600780c */ /* 0x000fe40003f25270 */
[----:B------:R-:W-:Y:S02]  /*0d10*/  @P0 LOP3.LUT R17, R17, R28, RZ, 0x3c, !PT ;  /* 0x0000001c11110212 */ /* 0x000fe400078e3cff */
[----:B------:R-:W-:Y:S02]  /*0d20*/  @P0 LOP3.LUT R2, R2, R25, RZ, 0x3c, !PT ;  /* 0x0000001902020212 */ /* 0x000fe400078e3cff */
[----:B--2---:R-:W-:Y:S02]  /*0d30*/  @P6 LOP3.LUT R4, R4, R23, RZ, 0x3c, !PT ;  /* 0x0000001704046212 */ /* 0x004fe400078e3cff */
[----:B---3--:R-:W-:Y:S02]  /*0d40*/  @P0 LOP3.LUT R3, R3, R24, RZ, 0x3c, !PT ;  /* 0x0000001803030212 */ /* 0x008fe400078e3cff */
[----:B------:R-:W-:-:S02]  /*0d50*/  @P0 LOP3.LUT R4, R4, R27, RZ, 0x3c, !PT ;  /* 0x0000001b04040212 */ /* 0x000fc400078e3cff */
[----:B----4-:R-:W-:Y:S01]  /*0d60*/  @P0 LOP3.LUT R5, R5, R26, RZ, 0x3c, !PT ;  /* 0x0000001a05050212 */ /* 0x010fe200078e3cff */
[----:B------:R-:W-:Y:S06]  /*0d70*/  @P1 BRA `(.L_x_36) ;  /* 0xfffffff4004c1947 */ /* 0x000fec000383ffff */
[----:B------:R-:W-:-:S05]  /*0d80*/  VIADD R19, R19, 0x1 ;  /* 0x0000000113137836 */ /* 0x000fca0000000000 */
[----:B------:R-:W-:-:S13]  /*0d90*/  ISETP.NE.AND P0, PT, R19, 0x5, PT ;  /* 0x000000051300780c */ /* 0x000fda0003f05270 */
[----:B------:R-:W-:Y:S05]  /*0da0*/  @P0 BRA `(.L_x_37) ;  /* 0xfffffff400300947 */ /* 0x000fea000383ffff */
[----:B------:R1:W-:Y:S01]  /*0db0*/  STG.E.64 desc[UR4][R8.64+0x8], R2 ;  /* 0x0000080208007986 */ /* 0x0003e2000c101b04 */
[----:B------:R-:W-:-:S03]  /*0dc0*/  VIADD R18, R18, 0x1 ;  /* 0x0000000112127836 */ /* 0x000fc60000000000 */
[----:B------:R1:W-:Y:S02]  /*0dd0*/  STG.E.64 desc[UR4][R8.64+0x10], R4 ;  /* 0x0000100408007986 */ /* 0x0003e4000c101b04 */
[----:B------:R-:W-:Y:S02]  /*0de0*/  ISETP.GE.U32.AND P0, PT, R18, R15, PT ;  /* 0x0000000f1200720c */ /* 0x000fe40003f06070 */
[----:B------:R1:W-:Y:S11]  /*0df0*/  STG.E desc[UR4][R8.64+0x4], R17 ;  /* 0x0000041108007986 */ /* 0x0003f6000c101904 */
[----:B------:R-:W-:Y:S05]  /*0e00*/  @!P0 BRA `(.L_x_38) ;  /* 0xfffffff400088947 */ /* 0x000fea000383ffff */
.L_x_35:
[----:B------:R-:W-:Y:S05]  /*0e10*/  BSYNC.RECONVERGENT B1 ;  /* 0x0000000000017941 */ /* 0x000fea0003800200 */
.L_x_34:
[----:B------:R-:W-:Y:S01]  /*0e20*/  ISETP.GT.U32.AND P0, PT, R16, 0x3, PT ;  /* 0x000000031000780c */ /* 0x000fe20003f04070 */
[----:B------:R-:W-:Y:S01]  /*0e30*/  VIADD R14, R14, 0x1 ;  /* 0x000000010e0e7836 */ /* 0x000fe20000000000 */
[--C-:B------:R-:W-:Y:S02]  /*0e40*/  SHF.R.U64 R16, R16, 0x2, R13.reuse ;  /* 0x0000000210107819 */ /* 0x100fe4000000120d */
[----:B------:R-:W-:Y:S02]  /*0e50*/  ISETP.GT.U32.AND.EX P0, PT, R13, RZ, PT, P0 ;  /* 0x000000ff0d00720c */ /* 0x000fe40003f04100 */
[----:B------:R-:W-:-:S11]  /*0e60*/  SHF.R.U32.HI R13, RZ, 0x2, R13 ;  /* 0x00000002ff0d7819 */ /* 0x000fd6000001160d */
[----:B------:R-:W-:Y:S05]  /*0e70*/  @P0 BRA `(.L_x_39) ;  /* 0xfffffff000cc0947 */ /* 0x000fea000383ffff */
.L_x_33:
[----:B------:R-:W-:Y:S05]  /*0e80*/  BSYNC.RECONVERGENT B0 ;  /* 0x0000000000007941 */ /* 0x000fea0003800200 */
.L_x_32:
[----:B------:R-:W2:Y:S01]  /*0e90*/  LDCU.64 UR6, c[0x0][0x388] ;  /* 0x00007100ff0677ac */ /* 0x000ea20008000a00 */
[----:B------:R3:W-:Y:S04]  /*0ea0*/  STG.E.64 desc[UR4][R8.64+0x18], RZ ;  /* 0x000018ff08007986 */ /* 0x0007e8000c101b04 */
[----:B------:R3:W-:Y:S04]  /*0eb0*/  STG.E desc[UR4][R8.64+0x20], RZ ;  /* 0x000020ff08007986 */ /* 0x0007e8000c101904 */
[----:B------:R3:W-:Y:S01]  /*0ec0*/  STG.E.64 desc[UR4][R8.64+0x28], RZ ;  /* 0x000028ff08007986 */ /* 0x0007e2000c101b04 */
[----:B--2---:R-:W-:-:S04]  /*0ed0*/  ISETP.GE.AND P0, PT, R12, UR6, PT ;  /* 0x000000060c007c0c */ /* 0x004fc8000bf06270 */
[----:B------:R-:W-:-:S13]  /*0ee0*/  ISETP.GE.OR P0, PT, R0, UR7, P0 ;  /* 0x0000000700007c0c */ /* 0x000fda0008706670 */
[----:B---3--:R-:W-:Y:S05]  /*0ef0*/  @P0 EXIT ;  /* 0x000000000000094d */ /* 0x008fea0003800000 */
[----:B01----:R-:W0:Y:S01]  /*0f00*/  LDC.64 R2, c[0x0][0x380] ;  /* 0x0000e000ff027b82 */ /* 0x003e220000000a00 */
[----:B------:R-:W-:-:S04]  /*0f10*/  IMAD R5, R12, UR7, RZ ;  /* 0x000000070c057c24 */ /* 0x000fc8000f8e02ff */
[----:B------:R-:W-:-:S04]  /*0f20*/  IMAD.IADD R7, R0, 0x1, R5 ;  /* 0x0000000100077824 */ /* 0x000fc800078e0205 */
[----:B0-----:R-:W-:-:S05]  /*0f30*/  IMAD.WIDE R2, R7, 0x4, R2 ;  /* 0x0000000407027825 */ /* 0x001fca00078e0202 */
[----:B------:R-:W2:Y:S02]  /*0f40*/  LDG.E R0, desc[UR4][R2.64] ;  /* 0x0000000402007981 */ /* 0x000ea4000c1e1900 */
[----:B--2---:R-:W-:-:S13]  /*0f50*/  ISETP.NE.AND P0, PT, R0, RZ, PT ;  /* 0x000000ff0000720c */ /* 0x004fda0003f05270 */
[----:B------:R-:W-:Y:S05]  /*0f60*/  @P0 EXIT ;  /* 0x000000000000094d */ /* 0x000fea0003800000 */
[----:B------:R-:W-:Y:S01]  /*0f70*/  IMAD.WIDE R8, R5, 0x30, R8 ;  /* 0x0000003005087825 */ /* 0x000fe200078e0208 */
[----:B------:R-:W0:Y:S04]  /*0f80*/  LDCU UR6, c[0x0][0x390] ;  /* 0x00007200ff0677ac */ /* 0x000e280008000800 */
[----:B------:R-:W2:Y:S04]  /*0f90*/  LDG.E.64 R10, desc[UR4][R8.64] ;  /* 0x00000004080a7981 */ /* 0x000ea8000c1e1b00 */
[----:B------:R-:W3:Y:S04]  /*0fa0*/  LDG.E.64 R4, desc[UR4][R8.64+0x10] ;  /* 0x0000100408047981 */ /* 0x000ee8000c1e1b00 */
[----:B------:R-:W4:Y:S01]  /*0fb0*/  LDG.E.64 R6, desc[UR4][R8.64+0x8] ;  /* 0x0000080408067981 */ /* 0x000f22000c1e1b00 */
[----:B0-----:R-:W0:Y:S01]  /*0fc0*/  I2F.U32.RP R14, UR6 ;  /* 0x00000006000e7d06 */ /* 0x001e220008209000 */
[----:B------:R-:W-:-:S07]  /*0fd0*/  ISETP.NE.U32.AND P1, PT, RZ, UR6, PT ;  /* 0x00000006ff007c0c */ /* 0x000fce000bf25070 */
[----:B0-----:R-:W0:Y:S02]  /*0fe0*/  MUFU.RCP R14, R14 ;  /* 0x0000000e000e7308 */ /* 0x001e240000001000 */
[----:B0-----:R-:W-:-:S06]  /*0ff0*/  VIADD R13, R14, 0xffffffe ;  /* 0x0ffffffe0e0d7836 */ /* 0x001fcc0000000000 */
[----:B------:R-:W0:Y:S02]  /*1000*/  F2I.FTZ.U32.TRUNC.NTZ R13, R13 ;  /* 0x0000000d000d7305 */ /* 0x000e24000021f000 */
[----:B0-----:R-:W-:Y:S01]  /*1010*/  IMAD.MOV R15, RZ, RZ, -R13 ;  /* 0x000000ffff0f7224 */ /* 0x001fe200078e0a0d */
[----:B--2---:R-:W-:Y:S01]  /*1020*/  SHF.R.U32.HI R0, RZ, 0x2, R11 ;  /* 0x00000002ff007819 */ /* 0x004fe2000001160b */
[----:B------:R-:W-:-:S03]  /*1030*/  VIADD R10, R10, 0x587c5 ;  /* 0x000587c50a0a7836 */ /* 0x000fc60000000000 */
[----:B------:R-:W-:Y:S01]  /*1040*/  LOP3.LUT R0, R0, R11, RZ, 0x3c, !PT ;  /* 0x0000000b00007212 */ /* 0x000fe200078e3cff */
[----:B---3--:R-:W-:Y:S02]  /*1050*/  IMAD.SHL.U32 R11, R5, 0x10, RZ ;  /* 0x00000010050b7824 */ /* 0x008fe400078e00ff */
[----:B------:R-:W-:Y:S02]  /*1060*/  IMAD.MOV.U32 R14, RZ, RZ, R5 ;  /* 0x000000ffff0e7224 */ /* 0x000fe400078e0005 */
[----:B------:R-:W-:-:S05]  /*1070*/  IMAD.SHL.U32 R12, R0, 0x2, RZ ;  /* 0x00000002000c7824 */ /* 0x000fca00078e00ff */
[----:B------:R-:W-:Y:S01]  /*1080*/  LOP3.LUT R12, R0, R12, R11, 0x96, !PT ;  /* 0x0000000c000c7212 */ /* 0x000fe200078e960b */
[----:B------:R-:W-:-:S03]  /*1090*/  IMAD R11, R15, UR6, RZ ;  /* 0x000000060f0b7c24 */ /* 0x000fc6000f8e02ff */
[----:B------:R-:W-:Y:S01]  /*10a0*/  LOP3.LUT R15, R12, R5, RZ, 0x3c, !PT ;  /* 0x000000050c0f7212 */ /* 0x000fe200078e3cff */
[----:B------:R-:W-:-:S04]  /*10b0*/  IMAD.MOV.U32 R12, RZ, RZ, RZ ;  /* 0x000000ffff0c7224 */ /* 0x000fc800078e00ff */
[----:B------:R-:W-:Y:S01]  /*10c0*/  IMAD.HI.U32 R13, R13, R11, R12 ;  /* 0x0000000b0d0d7227 */ /* 0x000fe200078e000c */
[----:B------:R-:W-:Y:S03]  /*10d0*/  STG.E.64 desc[UR4][R8.64+0x10], R14 ;  /* 0x0000100e08007986 */ /* 0x000fe6000c101b04 */
[----:B------:R-:W-:Y:S02]  /*10e0*/  IMAD.IADD R0, R15, 0x1, R10 ;  /* 0x000000010f007824 */ /* 0x000fe400078e020a */
[----:B----4-:R-:W-:Y:S02]  /*10f0*/  IMAD.MOV.U32 R12, RZ, RZ, R7 ;  /* 0x000000ffff0c7224 */ /* 0x010fe400078e0007 */
[----:B------:R-:W-:-:S04]  /*1100*/  IMAD.HI.U32 R13, R13, R0, RZ ;  /* 0x000000000d0d7227 */ /* 0x000fc800078e00ff */
[----:B------:R-:W-:Y:S02]  /*1110*/  IMAD.MOV R13, RZ, RZ, -R13 ;  /* 0x000000ffff0d7224 */ /* 0x000fe400078e0a0d */
[----:B------:R-:W-:Y:S02]  /*1120*/  IMAD.MOV.U32 R11, RZ, RZ, R6 ;  /* 0x000000ffff0b7224 */ /* 0x000fe400078e0006 */
[----:B------:R-:W-:Y:S02]  /*1130*/  IMAD R0, R13, UR6, R0 ;  /* 0x000000060d007c24 */ /* 0x000fe4000f8e0200 */
[----:B------:R-:W-:Y:S01]  /*1140*/  IMAD.MOV.U32 R13, RZ, RZ, R4 ;  /* 0x000000ffff0d7224 */ /* 0x000fe200078e0004 */
[----:B------:R-:W-:Y:S02]  /*1150*/  STG.E.64 desc[UR4][R8.64], R10 ;  /* 0x0000000a08007986 */ /* 0x000fe4000c101b04 */
[C---:B------:R-:W-:Y:S02]  /*1160*/  ISETP.GE.U32.AND P0, PT, R0.reuse, UR6, PT ;  /* 0x0000000600007c0c */ /* 0x040fe4000bf06070 */
[----:B------:R-:W-:Y:S11]  /*1170*/  STG.E.64 desc[UR4][R8.64+0x8], R12 ;  /* 0x0000080c08007986 */ /* 0x000ff6000c101b04 */
[----:B------:R-:W-:-:S05]  /*1180*/  @P0 VIADD R0, R0, -UR6 ;  /* 0x8000000600000c36 */ /* 0x000fca0008000000 */
[----:B------:R-:W-:-:S13]  /*1190*/  ISETP.GE.U32.AND P0, PT, R0, UR6, PT ;  /* 0x0000000600007c0c */ /* 0x000fda000bf06070 */
[----:B------:R-:W-:Y:S01]  /*11a0*/  @P0 VIADD R0, R0, -UR6 ;  /* 0x8000000600000c36 */ /* 0x000fe20008000000 */
[----:B------:R-:W-:-:S05]  /*11b0*/  @!P1 LOP3.LUT R0, RZ, UR6, RZ, 0x33, !PT ;  /* 0x00000006ff009c12 */ /* 0x000fca000f8e33ff */
[----:B------:R-:W-:-:S05]  /*11c0*/  VIADD R5, R0, 0x1 ;  /* 0x0000000100057836 */ /* 0x000fca0000000000 */
[----:B------:R-:W-:Y:S01]  /*11d0*/  STG.E desc[UR4][R2.64], R5 ;  /* 0x0000000502007986 */ /* 0x000fe2000c101904 */
[----:B------:R-:W-:Y:S05]  /*11e0*/  EXIT ;  /* 0x000000000000794d */ /* 0x000fea0003800000 */
.L_x_40:
        /* <DEDUP_REMOVED lines=9> */
.L_x_45:


//--------------------- .nv.global.init           --------------------------
	.section	.nv.global.init,"aw",@progbits
	.align	4
.nv.global.init:
	.type		mrg32k3aM1SubSeq,@object
	.size		mrg32k3aM1SubSeq,(mrg32k3aM2SubSeq - mrg32k3aM1SubSeq)
mrg32k3aM1SubSeq:
        /*0000*/ 	.byte	0x0b, 0xcc, 0xee, 0x04, 0x73, 0x29, 0x8b, 0x6f, 0xf6, 0x53, 0x03, 0xf6, 0x23, 0xf6, 0xea, 0xda
        /* <DEDUP_REMOVED lines=125> */
	.type		mrg32k3aM2SubSeq,@object
	.size		mrg32k3aM2SubSeq,(mrg32k3aM1 - mrg32k3aM2SubSeq)
mrg32k3aM2SubSeq:
        /* <DEDUP_REMOVED lines=126> */
	.type		mrg32k3aM1,@object
	.size		mrg32k3aM1,(mrg32k3aM1Seq - mrg32k3aM1)
mrg32k3aM1:
        /* <DEDUP_REMOVED lines=144> */
	.type		mrg32k3aM1Seq,@object
	.size		mrg32k3aM1Seq,(mrg32k3aM2 - mrg32k3aM1Seq)
mrg32k3aM1Seq:
        /* <DEDUP_REMOVED lines=144> */
	.type		mrg32k3aM2,@object
	.size		mrg32k3aM2,(mrg32k3aM2Seq - mrg32k3aM2)
mrg32k3aM2:
        /* <DEDUP_REMOVED lines=144> */
	.type		mrg32k3aM2Seq,@object
	.size		mrg32k3aM2Seq,(precalc_xorwow_matrix - mrg32k3aM2Seq)
mrg32k3aM2Seq:
        /* <DEDUP_REMOVED lines=144> */
	.type		precalc_xorwow_matrix,@object
	.size		precalc_xorwow_matrix,(precalc_xorwow_offset_matrix - precalc_xorwow_matrix)
precalc_xorwow_matrix:
        /* <DEDUP_REMOVED lines=6400> */
	.type		precalc_xorwow_offset_matrix,@object
	.size		precalc_xorwow_offset_matrix,(.L_1 - precalc_xorwow_offset_matrix)
precalc_xorwow_offset_matrix:
        /* <DEDUP_REMOVED lines=6400> */
.L_1:


//--------------------- .nv.shared.reserved.0     --------------------------
	.section	.nv.shared.reserved.0,"aw",@nobits
	.weak		__nv_reservedSMEM_offset_0_alias
	.size		__nv_reservedSMEM_offset_0_alias, 0, 64
	.other		__nv_reservedSMEM_offset_0_alias,@"STO_CUDA_RESERVED_SHARED STV_DEFAULT"
__nv_reservedSMEM_offset_0_alias:
	.zero		0
	.zero		64


//--------------------- .nv.constant0._Z16dejarCaerBloquesPiii --------------------------
	.section	.nv.constant0._Z16dejarCaerBloquesPiii,"a",@progbits
	.sectionflags	@""
	.align	4
.nv.constant0._Z16dejarCaerBloquesPiii:
	.zero		912


//--------------------- .nv.constant0._Z19activarRompecabezasPiiii --------------------------
	.section	.nv.constant0._Z19activarRompecabezasPiiii,"a",@progbits
	.sectionflags	@""
	.align	4
.nv.constant0._Z19activarRompecabezasPiiii:
	.zero		916


//--------------------- .nv.constant0._Z12activarBombaPiibii --------------------------
	.section	.nv.constant0._Z12activarBombaPiibii,"a",@progbits
	.sectionflags	@""
	.align	4
.nv.constant0._Z12activarBombaPiibii:
	.zero		920


//--------------------- .nv.constant0._Z15eliminarBloquesPiiii --------------------------
	.section	.nv.constant0._Z15eliminarBloquesPiiii,"a",@progbits
	.sectionflags	@""
	.align	4
.nv.constant0._Z15eliminarBloquesPiiii:
	.zero		916


//--------------------- .nv.constant0._Z15rellenarTableroPiiiiP17curandStateXORWOW --------------------------
	.section	.nv.constant0._Z15rellenarTableroPiiiiP17curandStateXORWOW,"a",@progbits
	.sectionflags	@""
	.align	4
.nv.constant0._Z15rellenarTableroPiiiiP17curandStateXORWOW:
	.zero		928


//--------------------- SYMBOLS --------------------------

	.type		.nv.reservedSmem.offset0,@object
	.size		.nv.reservedSmem.offset0,0x4
